	.target	sm_90a

	.elftype	@"ET_EXEC"


//--------------------- .note.nv.tkinfo           --------------------------
	.section	.note.nv.tkinfo,"",@"SHT_NOTE"
	.sectionflags	@"SHF_NOTE_NV_TKINFO"
	.tkinfo
        /*0018*/ 	.word	0x00000002
        /*0030*/ 	.string	""
        /*0030*/ 	.string	"ptxas"
        /*0030*/ 	.string	"Cuda compilation tools, release 13.0, V13.0.88"
        /*0030*/ 	.string	"Build cuda_13.0.r13.0/compiler.36424714_0"
        /*0030*/ 	.string	"-arch sm_90a -m 64 "



//--------------------- .note.nv.cuinfo           --------------------------
	.section	.note.nv.cuinfo,"",@"SHT_NOTE"
	.sectionflags	@"SHF_NOTE_NV_CUINFO"
        /*0018*/ 	.short	0x0002
        /*001a*/ 	.short	0x005a
        /*001c*/ 	.short	0x0082
	.zero		2


//--------------------- .nv.info                  --------------------------
	.section	.nv.info,"",@"SHT_CUDA_INFO"
	.align	4


	//----- nvinfo : EIATTR_REGCOUNT
	.align		4
        /*0000*/ 	.byte	0x04, 0x2f
        /*0002*/ 	.short	(.L_12 - .L_11)
	.align		4
.L_11:
        /*0004*/ 	.word	index@(_ZN7cutlass13device_kernelINS_4gemm6kernel13GemmUniversalIN4cute5tupleIJiiiiEEENS1_10collective13CollectiveMmaINS1_37MainloopSm90TmaGmmaWarpSpecializedFP8ILi9ENS5_IJNS4_1CILi4EEENSA_ILi2EEENSA_ILi1EEEEEENS1_35KernelTmaWarpSpecializedCooperativeEEENS5_IJNSA_ILi256EEENSA_ILi128EEENSA_ILi64EEEEEENS_12float_e5m2_tENS5_IJlSD_lEEESL_SM_NS4_8TiledMMAINS4_8MMA_AtomIJNS4_4SM904GMMA31MMA_64x128x32_F32E5M2E5M2_SS_TNILNSQ_7ScaleInE1ELSS_1EEEEEENS4_6LayoutINS5_IJSC_SD_SD_EEENS5_IJSD_NSA_ILi0EEESX_EEEEENS5_IJNS4_10UnderscoreES10_S10_EEEEENS4_23SM90_TMA_LOAD_MULTICASTENS4_14ComposedLayoutINS4_7SwizzleILi2ELi4ELi3EEENS4_18smem_ptr_flag_bitsILi8EEENSV_INS5_IJNSA_ILi8EEESJ_EEENS5_IJSJ_SD_EEEEEEEvNS4_8identityES13_S1D_vS1E_EENS_8epilogue10collective6detail29Sm90TmaWarpSpecializedAdapterINS1H_15DefaultEpilogueISL_SM_SM_NS1G_6thread17LinearCombinationISL_Li1EffLNS1L_9ScaleType4KindE0ELNS_15FloatRoundStyleE2ESL_EENS1_15EpilogueDefaultEEEEEvvEEEEvNT_6ParamsE)
        /*0008*/ 	.word	0x000000a8


	//----- nvinfo : EIATTR_FRAME_SIZE
	.align		4
.L_12:
        /*000c*/ 	.byte	0x04, 0x11
        /*000e*/ 	.short	(.L_14 - .L_13)
	.align		4
.L_13:
        /*0010*/ 	.word	index@(_ZN7cutlass13device_kernelINS_4gemm6kernel13GemmUniversalIN4cute5tupleIJiiiiEEENS1_10collective13CollectiveMmaINS1_37MainloopSm90TmaGmmaWarpSpecializedFP8ILi9ENS5_IJNS4_1CILi4EEENSA_ILi2EEENSA_ILi1EEEEEENS1_35KernelTmaWarpSpecializedCooperativeEEENS5_IJNSA_ILi256EEENSA_ILi128EEENSA_ILi64EEEEEENS_12float_e5m2_tENS5_IJlSD_lEEESL_SM_NS4_8TiledMMAINS4_8MMA_AtomIJNS4_4SM904GMMA31MMA_64x128x32_F32E5M2E5M2_SS_TNILNSQ_7ScaleInE1ELSS_1EEEEEENS4_6LayoutINS5_IJSC_SD_SD_EEENS5_IJSD_NSA_ILi0EEESX_EEEEENS5_IJNS4_10UnderscoreES10_S10_EEEEENS4_23SM90_TMA_LOAD_MULTICASTENS4_14ComposedLayoutINS4_7SwizzleILi2ELi4ELi3EEENS4_18smem_ptr_flag_bitsILi8EEENSV_INS5_IJNSA_ILi8EEESJ_EEENS5_IJSJ_SD_EEEEEEEvNS4_8identityES13_S1D_vS1E_EENS_8epilogue10collective6detail29Sm90TmaWarpSpecializedAdapterINS1H_15DefaultEpilogueISL_SM_SM_NS1G_6thread17LinearCombinationISL_Li1EffLNS1L_9ScaleType4KindE0ELNS_15FloatRoundStyleE2ESL_EENS1_15EpilogueDefaultEEEEEvvEEEEvNT_6ParamsE)
        /*0014*/ 	.word	0x00000108


	//----- nvinfo : EIATTR_MIN_STACK_SIZE
	.align		4
.L_14:
        /*0018*/ 	.byte	0x04, 0x12
        /*001a*/ 	.short	(.L_16 - .L_15)
	.align		4
.L_15:
        /*001c*/ 	.word	index@(_ZN7cutlass13device_kernelINS_4gemm6kernel13GemmUniversalIN4cute5tupleIJiiiiEEENS1_10collective13CollectiveMmaINS1_37MainloopSm90TmaGmmaWarpSpecializedFP8ILi9ENS5_IJNS4_1CILi4EEENSA_ILi2EEENSA_ILi1EEEEEENS1_35KernelTmaWarpSpecializedCooperativeEEENS5_IJNSA_ILi256EEENSA_ILi128EEENSA_ILi64EEEEEENS_12float_e5m2_tENS5_IJlSD_lEEESL_SM_NS4_8TiledMMAINS4_8MMA_AtomIJNS4_4SM904GMMA31MMA_64x128x32_F32E5M2E5M2_SS_TNILNSQ_7ScaleInE1ELSS_1EEEEEENS4_6LayoutINS5_IJSC_SD_SD_EEENS5_IJSD_NSA_ILi0EEESX_EEEEENS5_IJNS4_10UnderscoreES10_S10_EEEEENS4_23SM90_TMA_LOAD_MULTICASTENS4_14ComposedLayoutINS4_7SwizzleILi2ELi4ELi3EEENS4_18smem_ptr_flag_bitsILi8EEENSV_INS5_IJNSA_ILi8EEESJ_EEENS5_IJSJ_SD_EEEEEEEvNS4_8identityES13_S1D_vS1E_EENS_8epilogue10collective6detail29Sm90TmaWarpSpecializedAdapterINS1H_15DefaultEpilogueISL_SM_SM_NS1G_6thread17LinearCombinationISL_Li1EffLNS1L_9ScaleType4KindE0ELNS_15FloatRoundStyleE2ESL_EENS1_15EpilogueDefaultEEEEEvvEEEEvNT_6ParamsE)
        /*0020*/ 	.word	0x00000108
.L_16:


//--------------------- .nv.compat                --------------------------
	.section	.nv.compat,"",@"SHT_CUDA_COMPAT_INFO"
	.align	4
        /*0000*/ 	.byte	0x02, 0x09, 0x01, 0x00, 0x02, 0x02, 0x04, 0x00, 0x02, 0x05, 0x05, 0x00, 0x03, 0x07, 0x01, 0x01
        /*0010*/ 	.byte	0x02, 0x03, 0x01, 0x00, 0x02, 0x06, 0x01, 0x00, 0x04, 0x0b, 0x08, 0x00, 0x00, 0x00, 0x00, 0x00
        /*0020*/ 	.byte	0x00, 0x00, 0x00, 0x00


//--------------------- .nv.info._ZN7cutlass13device_kernelINS_4gemm6kernel13GemmUniversalIN4cute5tupleIJiiiiEEENS1_10collective13CollectiveMmaINS1_37MainloopSm90TmaGmmaWarpSpecializedFP8ILi9ENS5_IJNS4_1CILi4EEENSA_ILi2EEENSA_ILi1EEEEEENS1_35KernelTmaWarpSpecializedCooperativeEEENS5_IJNSA_ILi256EEENSA_ILi128EEENSA_ILi64EEEEEENS_12float_e5m2_tENS5_IJlSD_lEEESL_SM_NS4_8TiledMMAINS4_8MMA_AtomIJNS4_4SM904GMMA31MMA_64x128x32_F32E5M2E5M2_SS_TNILNSQ_7ScaleInE1ELSS_1EEEEEENS4_6LayoutINS5_IJSC_SD_SD_EEENS5_IJSD_NSA_ILi0EEESX_EEEEENS5_IJNS4_10UnderscoreES10_S10_EEEEENS4_23SM90_TMA_LOAD_MULTICASTENS4_14ComposedLayoutINS4_7SwizzleILi2ELi4ELi3EEENS4_18smem_ptr_flag_bitsILi8EEENSV_INS5_IJNSA_ILi8EEESJ_EEENS5_IJSJ_SD_EEEEEEEvNS4_8identityES13_S1D_vS1E_EENS_8epilogue10collective6detail29Sm90TmaWarpSpecializedAdapterINS1H_15DefaultEpilogueISL_SM_SM_NS1G_6thread17LinearCombinationISL_Li1EffLNS1L_9ScaleType4KindE0ELNS_15FloatRoundStyleE2ESL_EENS1_15EpilogueDefaultEEEEEvvEEEEvNT_6ParamsE --------------------------
	.section	.nv.info._ZN7cutlass13device_kernelINS_4gemm6kernel13GemmUniversalIN4cute5tupleIJiiiiEEENS1_10collective13CollectiveMmaINS1_37MainloopSm90TmaGmmaWarpSpecializedFP8ILi9ENS5_IJNS4_1CILi4EEENSA_ILi2EEENSA_ILi1EEEEEENS1_35KernelTmaWarpSpecializedCooperativeEEENS5_IJNSA_ILi256EEENSA_ILi128EEENSA_ILi64EEEEEENS_12float_e5m2_tENS5_IJlSD_lEEESL_SM_NS4_8TiledMMAINS4_8MMA_AtomIJNS4_4SM904GMMA31MMA_64x128x32_F32E5M2E5M2_SS_TNILNSQ_7ScaleInE1ELSS_1EEEEEENS4_6LayoutINS5_IJSC_SD_SD_EEENS5_IJSD_NSA_ILi0EEESX_EEEEENS5_IJNS4_10UnderscoreES10_S10_EEEEENS4_23SM90_TMA_LOAD_MULTICASTENS4_14ComposedLayoutINS4_7SwizzleILi2ELi4ELi3EEENS4_18smem_ptr_flag_bitsILi8EEENSV_INS5_IJNSA_ILi8EEESJ_EEENS5_IJSJ_SD_EEEEEEEvNS4_8identityES13_S1D_vS1E_EENS_8epilogue10collective6detail29Sm90TmaWarpSpecializedAdapterINS1H_15DefaultEpilogueISL_SM_SM_NS1G_6thread17LinearCombinationISL_Li1EffLNS1L_9ScaleType4KindE0ELNS_15FloatRoundStyleE2ESL_EENS1_15EpilogueDefaultEEEEEvvEEEEvNT_6ParamsE,"",@"SHT_CUDA_INFO"
	.sectionflags	@""
	.align	4


	//----- nvinfo : EIATTR_CUDA_API_VERSION
	.align		4
        /*0000*/ 	.byte	0x04, 0x37
        /*0002*/ 	.short	(.L_18 - .L_17)
.L_17:
        /*0004*/ 	.word	0x00000082


	//----- nvinfo : EIATTR_KPARAM_INFO
	.align		4
.L_18:
        /*0008*/ 	.byte	0x04, 0x17
        /*000a*/ 	.short	(.L_20 - .L_19)
.L_19:
        /*000c*/ 	.word	0x00000000
        /*0010*/ 	.short	0x0000
        /*0012*/ 	.short	0x0070
        /*0014*/ 	.byte	0x00, 0xf0, 0x01, 0x10


	//----- nvinfo : EIATTR_SPARSE_MMA_MASK
	.align		4
.L_20:
        /*0018*/ 	.byte	0x03, 0x50
        /*001a*/ 	.short	0x0000


	//----- nvinfo : EIATTR_MAXREG_COUNT
	.align		4
        /*001c*/ 	.byte	0x03, 0x1b
        /*001e*/ 	.short	0x00a8


	//----- nvinfo : EIATTR_NUM_BARRIERS
	.align		4
        /*0020*/ 	.byte	0x02, 0x4c
        /*0022*/ 	.byte	0x01
	.zero		1


	//----- nvinfo : EIATTR_ANNOTATIONS
	.align		4
        /*0024*/ 	.byte	0x04, 0x55
        /*0026*/ 	.short	(.L_22 - .L_21)


	//   ....[0]....
.L_21:
        /*0028*/ 	.word	0x00000001
        /*002c*/ 	.byte	0x00, 0x08, 0x00, 0x00, 0x01, 0x00, 0x00, 0x00, 0xf0, 0x08, 0x00, 0x00, 0x01, 0x00, 0x00, 0x00
        /* <DEDUP_REMOVED lines=198> */
        /*0c9c*/ 	.byte	0xd0, 0x0a, 0x01, 0x00


	//----- nvinfo : EIATTR_MERCURY_ISA_VERSION
	.align		4
.L_22:
        /*0ca0*/ 	.byte	0x03, 0x5f
        /*0ca2*/ 	.short	0x0101


	//----- nvinfo : EIATTR_INT_WARP_WIDE_INSTR_OFFSETS
	.align		4
        /*0ca4*/ 	.byte	0x04, 0x31
        /*0ca6*/ 	.short	(.L_24 - .L_23)


	//   ....[0]....
.L_23:
        /*0ca8*/ 	.word	0x00000640


	//   ....[1]....
        /*0cac*/ 	.word	0x00000650


	//   ....[2]....
        /*0cb0*/ 	.word	0x000007d0


	//----- nvinfo : EIATTR_COOP_GROUP_MASK_REGIDS
	.align		4
.L_24:
        /*0cb4*/ 	.byte	0x04, 0x29
        /*0cb6*/ 	.short	(.L_26 - .L_25)


	//   ....[0]....
.L_25:
        /*0cb8*/ 	.word	0xffffffff


	//   ....[1]....
        /*0cbc*/ 	.word	0xffffffff


	//   ....[2]....
        /*0cc0*/ 	.word	0xffffffff


	//   ....[3]....
        /*0cc4*/ 	.word	0xffffffff


	//   ....[4]....
        /*0cc8*/ 	.word	0xffffffff


	//   ....[5]....
        /*0ccc*/ 	.word	0xffffffff


	//----- nvinfo : EIATTR_COOP_GROUP_INSTR_OFFSETS
	.align		4
.L_26:
        /*0cd0*/ 	.byte	0x04, 0x28
        /*0cd2*/ 	.short	(.L_28 - .L_27)


	//   ....[0]....
.L_27:
        /*0cd4*/ 	.word	0x00000070


	//   ....[1]....
        /*0cd8*/ 	.word	0x00000080


	//   ....[2]....
        /*0cdc*/ 	.word	0x000001a0


	//   ....[3]....
        /*0ce0*/ 	.word	0x000004a0


	//   ....[4]....
        /*0ce4*/ 	.word	0x00000930


	//   ....[5]....
        /*0ce8*/ 	.word	0x000016b0


	//----- nvinfo : EIATTR_REG_RECONFIG
	.align		4
.L_28:
        /*0cec*/ 	.byte	0x01, 0x54
	.zero		2


	//----- nvinfo : EIATTR_MBARRIER_INSTR_OFFSETS
	.align		4
        /*0cf0*/ 	.byte	0x04, 0x39
        /*0cf2*/ 	.short	(.L_30 - .L_29)


	//   ....[0]....
.L_29:
        /*0cf4*/ 	.word	0x00000360
        /*0cf8*/ 	.word	0x000000ff
        /*0cfc*/ 	.word	0x00000000
        /*0d00*/ 	.short	0x0100
        /*0d02*/ 	.byte	0x09
	.zero		1


	//   ....[1]....
        /*0d04*/ 	.word	0x00000370
        /*0d08*/ 	.word	0x000000ff
        /*0d0c*/ 	.word	0x00000048
        /*0d10*/ 	.short	0x0100
        /*0d12*/ 	.byte	0x09
	.zero		1


	//   ....[2]....
        /*0d14*/ 	.word	0x00000380
        /*0d18*/ 	.word	0x000000ff
        /*0d1c*/ 	.word	0x00000008
        /*0d20*/ 	.short	0x0100
        /*0d22*/ 	.byte	0x09
	.zero		1


	//   ....[3]....
        /*0d24*/ 	.word	0x00000390
        /*0d28*/ 	.word	0x000000ff
        /*0d2c*/ 	.word	0x00000050
        /*0d30*/ 	.short	0x0100
        /*0d32*/ 	.byte	0x09
	.zero		1


	//   ....[4]....
        /*0d34*/ 	.word	0x000003a0
        /*0d38*/ 	.word	0x000000ff
        /*0d3c*/ 	.word	0x00000010
        /*0d40*/ 	.short	0x0100
        /*0d42*/ 	.byte	0x09
	.zero		1


	//   ....[5]....
        /*0d44*/ 	.word	0x000003b0
        /*0d48*/ 	.word	0x000000ff
        /*0d4c*/ 	.word	0x00000058
        /*0d50*/ 	.short	0x0100
        /*0d52*/ 	.byte	0x09
	.zero		1


	//   ....[6]....
        /*0d54*/ 	.word	0x000003c0
        /*0d58*/ 	.word	0x000000ff
        /*0d5c*/ 	.word	0x00000018
        /*0d60*/ 	.short	0x0100
        /*0d62*/ 	.byte	0x09
	.zero		1


	//   ....[7]....
        /*0d64*/ 	.word	0x000003d0
        /*0d68*/ 	.word	0x000000ff
        /*0d6c*/ 	.word	0x00000060
        /*0d70*/ 	.short	0x0100
        /*0d72*/ 	.byte	0x09
	.zero		1


	//   ....[8]....
        /*0d74*/ 	.word	0x000003e0
        /*0d78*/ 	.word	0x000000ff
        /*0d7c*/ 	.word	0x00000020
        /*0d80*/ 	.short	0x0100
        /*0d82*/ 	.byte	0x09
	.zero		1


	//   ....[9]....
        /*0d84*/ 	.word	0x000003f0
        /*0d88*/ 	.word	0x000000ff
        /*0d8c*/ 	.word	0x00000068
        /*0d90*/ 	.short	0x0100
        /*0d92*/ 	.byte	0x09
	.zero		1


	//   ....[10]....
        /*0d94*/ 	.word	0x00000400
        /*0d98*/ 	.word	0x000000ff
        /*0d9c*/ 	.word	0x00000028
        /*0da0*/ 	.short	0x0100
        /*0da2*/ 	.byte	0x09
	.zero		1


	//   ....[11]....
        /*0da4*/ 	.word	0x00000410
        /*0da8*/ 	.word	0x000000ff
        /*0dac*/ 	.word	0x00000070
        /*0db0*/ 	.short	0x0100
        /*0db2*/ 	.byte	0x09
	.zero		1


	//   ....[12]....
        /*0db4*/ 	.word	0x00000420
        /*0db8*/ 	.word	0x000000ff
        /*0dbc*/ 	.word	0x00000030
        /*0dc0*/ 	.short	0x0100
        /*0dc2*/ 	.byte	0x09
	.zero		1


	//   ....[13]....
        /*0dc4*/ 	.word	0x00000430
        /*0dc8*/ 	.word	0x000000ff
        /*0dcc*/ 	.word	0x00000078
        /*0dd0*/ 	.short	0x0100
        /*0dd2*/ 	.byte	0x09
	.zero		1


	//   ....[14]....
        /*0dd4*/ 	.word	0x00000440
        /*0dd8*/ 	.word	0x000000ff
        /*0ddc*/ 	.word	0x00000038
        /*0de0*/ 	.short	0x0100
        /*0de2*/ 	.byte	0x09
	.zero		1


	//   ....[15]....
        /*0de4*/ 	.word	0x00000450
        /*0de8*/ 	.word	0x000000ff
        /*0dec*/ 	.word	0x00000080
        /*0df0*/ 	.short	0x0100
        /*0df2*/ 	.byte	0x09
	.zero		1


	//   ....[16]....
        /*0df4*/ 	.word	0x00000460
        /*0df8*/ 	.word	0x000000ff
        /*0dfc*/ 	.word	0x00000040
        /*0e00*/ 	.short	0x0100
        /*0e02*/ 	.byte	0x09
	.zero		1


	//   ....[17]....
        /*0e04*/ 	.word	0x00000470
        /*0e08*/ 	.word	0x000000ff
        /*0e0c*/ 	.word	0x00000088
        /*0e10*/ 	.short	0x0100
        /*0e12*/ 	.byte	0x09
	.zero		1


	//   ....[18]....
        /*0e14*/ 	.word	0x00000850
        /*0e18*/ 	.word	0x000000ff
        /*0e1c*/ 	.word	0x000000a0
        /*0e20*/ 	.short	0x0100
        /*0e22*/ 	.byte	0x06
	.zero		1


	//   ....[19]....
        /*0e24*/ 	.word	0x000008b0
        /*0e28*/ 	.word	0x000000ff
        /*0e2c*/ 	.word	0x000000a8
        /*0e30*/ 	.short	0x0100
        /*0e32*/ 	.byte	0x06
	.zero		1


	//   ....[20]....
        /*0e34*/ 	.word	0x00001ec0
        /*0e38*/ 	.word	0x000000ff
        /*0e3c*/ 	.word	0x00000000
        /*0e40*/ 	.short	0x010a
        /*0e42*/ 	.byte	0x06
	.zero		1


	//   ....[21]....
        /*0e44*/ 	.word	0x00001f00
        /*0e48*/ 	.word	0x000000ff
        /*0e4c*/ 	.word	0x00000000
        /*0e50*/ 	.short	0x010a
        /*0e52*/ 	.byte	0x06
	.zero		1


	//   ....[22]....
        /*0e54*/ 	.word	0x00003190
        /*0e58*/ 	.word	0x000000ff
        /*0e5c*/ 	.word	0x00000000
        /*0e60*/ 	.short	0x010a
        /*0e62*/ 	.byte	0x10
	.zero		1


	//   ....[23]....
        /*0e64*/ 	.word	0x000031d0
        /*0e68*/ 	.word	0x000000ff
        /*0e6c*/ 	.word	0x00000000
        /*0e70*/ 	.short	0x010a
        /*0e72*/ 	.byte	0x10
	.zero		1


	//   ....[24]....
        /*0e74*/ 	.word	0x000042e0
        /*0e78*/ 	.word	0x000000e5
        /*0e7c*/ 	.word	0x00000000
        /*0e80*/ 	.short	0x0101
        /*0e82*/ 	.byte	0x3f
	.zero		1


	//   ....[25]....
        /*0e84*/ 	.word	0x00005500
        /*0e88*/ 	.word	0x00000018
        /*0e8c*/ 	.word	0x00000000
        /*0e90*/ 	.short	0x0101
        /*0e92*/ 	.byte	0x3f
	.zero		1


	//   ....[26]....
        /*0e94*/ 	.word	0x0000f9e0
        /*0e98*/ 	.word	0x0000000b
        /*0e9c*/ 	.word	0x00000048
        /*0ea0*/ 	.short	0x010a
        /*0ea2*/ 	.byte	0x3f
	.zero		1


	//   ....[27]....
        /*0ea4*/ 	.word	0x0000fdd0
        /*0ea8*/ 	.word	0x00000004
        /*0eac*/ 	.word	0x000000a8
        /*0eb0*/ 	.short	0x0101
        /*0eb2*/ 	.byte	0x3f
	.zero		1


	//   ....[28]....
        /*0eb4*/ 	.word	0x00010550
        /*0eb8*/ 	.word	0x00000007
        /*0ebc*/ 	.word	0x00000000
        /*0ec0*/ 	.short	0x010a
        /*0ec2*/ 	.byte	0x3f
	.zero		1


	//   ....[29]....
        /*0ec4*/ 	.word	0x000105d0
        /*0ec8*/ 	.word	0x00000009
        /*0ecc*/ 	.word	0x00000000
        /*0ed0*/ 	.short	0x010a
        /*0ed2*/ 	.byte	0x3f
	.zero		1


	//   ....[30]....
        /*0ed4*/ 	.word	0x00010660
        /*0ed8*/ 	.word	0x00000006
        /*0edc*/ 	.word	0x00000000
        /*0ee0*/ 	.short	0x010a
        /*0ee2*/ 	.byte	0x3f
	.zero		1


	//   ....[31]....
        /*0ee4*/ 	.word	0x000106f0
        /*0ee8*/ 	.word	0x00000009
        /*0eec*/ 	.word	0x00000000
        /*0ef0*/ 	.short	0x010a
        /*0ef2*/ 	.byte	0x3f
	.zero		1


	//   ....[32]....
        /*0ef4*/ 	.word	0x00010780
        /*0ef8*/ 	.word	0x00000006
        /*0efc*/ 	.word	0x00000000
        /*0f00*/ 	.short	0x010a
        /*0f02*/ 	.byte	0x3f
	.zero		1


	//   ....[33]....
        /*0f04*/ 	.word	0x00010810
        /*0f08*/ 	.word	0x00000009
        /*0f0c*/ 	.word	0x00000000
        /*0f10*/ 	.short	0x010a
        /*0f12*/ 	.byte	0x3f
	.zero		1


	//   ....[34]....
        /*0f14*/ 	.word	0x000108a0
        /*0f18*/ 	.word	0x00000006
        /*0f1c*/ 	.word	0x00000000
        /*0f20*/ 	.short	0x010a
        /*0f22*/ 	.byte	0x3f
	.zero		1


	//   ....[35]....
        /*0f24*/ 	.word	0x00010930
        /*0f28*/ 	.word	0x00000009
        /*0f2c*/ 	.word	0x00000000
        /*0f30*/ 	.short	0x010a
        /*0f32*/ 	.byte	0x3f
	.zero		1


	//   ....[36]....
        /*0f34*/ 	.word	0x000109c0
        /*0f38*/ 	.word	0x00000003
        /*0f3c*/ 	.word	0x00000000
        /*0f40*/ 	.short	0x010a
        /*0f42*/ 	.byte	0x3f
	.zero		1


	//   ....[37]....
        /*0f44*/ 	.word	0x00010a30
        /*0f48*/ 	.word	0x00000003
        /*0f4c*/ 	.word	0x00000000
        /*0f50*/ 	.short	0x010a
        /*0f52*/ 	.byte	0x3f
	.zero		1


	//   ....[38]....
        /*0f54*/ 	.word	0x00010aa0
        /*0f58*/ 	.word	0x00000000
        /*0f5c*/ 	.word	0x00000000
        /*0f60*/ 	.short	0x010a
        /*0f62*/ 	.byte	0x3f
	.zero		1


	//   ....[39]....
        /*0f64*/ 	.word	0x00010b80
        /*0f68*/ 	.word	0x0000000b
        /*0f6c*/ 	.word	0x00000048
        /*0f70*/ 	.short	0x010a
        /*0f72*/ 	.byte	0x3f
	.zero		1


	//   ....[40]....
        /*0f74*/ 	.word	0x00010c50
        /*0f78*/ 	.word	0x00000007
        /*0f7c*/ 	.word	0x00000000
        /*0f80*/ 	.short	0x010a
        /*0f82*/ 	.byte	0x3f
	.zero		1


	//   ....[41]....
        /*0f84*/ 	.word	0x00010ca0
        /*0f88*/ 	.word	0x00000009
        /*0f8c*/ 	.word	0x00000000
        /*0f90*/ 	.short	0x010a
        /*0f92*/ 	.byte	0x3f
	.zero		1


	//   ....[42]....
        /*0f94*/ 	.word	0x00010cf0
        /*0f98*/ 	.word	0x00000006
        /*0f9c*/ 	.word	0x00000000
        /*0fa0*/ 	.short	0x010a
        /*0fa2*/ 	.byte	0x3f
	.zero		1


	//   ....[43]....
        /*0fa4*/ 	.word	0x00010d40
        /*0fa8*/ 	.word	0x00000009
        /*0fac*/ 	.word	0x00000000
        /*0fb0*/ 	.short	0x010a
        /*0fb2*/ 	.byte	0x3f
	.zero		1


	//   ....[44]....
        /*0fb4*/ 	.word	0x00010d90
        /*0fb8*/ 	.word	0x00000006
        /*0fbc*/ 	.word	0x00000000
        /*0fc0*/ 	.short	0x010a
        /*0fc2*/ 	.byte	0x3f
	.zero		1


	//   ....[45]....
        /*0fc4*/ 	.word	0x00010de0
        /*0fc8*/ 	.word	0x00000009
        /*0fcc*/ 	.word	0x00000000
        /*0fd0*/ 	.short	0x010a
        /*0fd2*/ 	.byte	0x3f
	.zero		1


	//   ....[46]....
        /*0fd4*/ 	.word	0x00010e30
        /*0fd8*/ 	.word	0x00000006
        /*0fdc*/ 	.word	0x00000000
        /*0fe0*/ 	.short	0x010a
        /*0fe2*/ 	.byte	0x3f
	.zero		1


	//   ....[47]....
        /*0fe4*/ 	.word	0x00010e80
        /*0fe8*/ 	.word	0x00000009
        /*0fec*/ 	.word	0x00000000
        /*0ff0*/ 	.short	0x010a
        /*0ff2*/ 	.byte	0x3f
	.zero		1


	//----- nvinfo : EIATTR_NUM_MBARRIERS
	.align		4
.L_30:
        /*0ff4*/ 	.byte	0x03, 0x38
        /*0ff6*/ 	.short	0x0014


	//----- nvinfo : EIATTR_EXIT_INSTR_OFFSETS
	.align		4
        /*0ff8*/ 	.byte	0x04, 0x1c
        /*0ffa*/ 	.short	(.L_32 - .L_31)


	//   ....[0]....
.L_31:
        /*0ffc*/ 	.word	0x00000ac0


	//   ....[1]....
        /*1000*/ 	.word	0x00001350


	//   ....[2]....
        /*1004*/ 	.word	0x0000efa0


	//   ....[3]....
        /*1008*/ 	.word	0x0000f530


	//   ....[4]....
        /*100c*/ 	.word	0x00010a10


	//----- nvinfo : EIATTR_MAX_THREADS
	.align		4
.L_32:
        /*1010*/ 	.byte	0x04, 0x05
        /*1012*/ 	.short	(.L_34 - .L_33)
.L_33:
        /*1014*/ 	.word	0x00000180
        /*1018*/ 	.word	0x00000001
        /*101c*/ 	.word	0x00000001


	//----- nvinfo : EIATTR_CRS_STACK_SIZE
	.align		4
.L_34:
        /*1020*/ 	.byte	0x04, 0x1e
        /*1022*/ 	.short	(.L_36 - .L_35)
.L_35:
        /*1024*/ 	.word	0x00000000


	//----- nvinfo : EIATTR_CBANK_PARAM_SIZE
	.align		4
.L_36:
        /*1028*/ 	.byte	0x03, 0x19
        /*102a*/ 	.short	0x0470


	//----- nvinfo : EIATTR_PARAM_CBANK
	.align		4
        /*102c*/ 	.byte	0x04, 0x0a
        /*102e*/ 	.short	(.L_38 - .L_37)
	.align		4
.L_37:
        /*1030*/ 	.word	index@(.nv.constant0._ZN7cutlass13device_kernelINS_4gemm6kernel13GemmUniversalIN4cute5tupleIJiiiiEEENS1_10collective13CollectiveMmaINS1_37MainloopSm90TmaGmmaWarpSpecializedFP8ILi9ENS5_IJNS4_1CILi4EEENSA_ILi2EEENSA_ILi1EEEEEENS1_35KernelTmaWarpSpecializedCooperativeEEENS5_IJNSA_ILi256EEENSA_ILi128EEENSA_ILi64EEEEEENS_12float_e5m2_tENS5_IJlSD_lEEESL_SM_NS4_8TiledMMAINS4_8MMA_AtomIJNS4_4SM904GMMA31MMA_64x128x32_F32E5M2E5M2_SS_TNILNSQ_7ScaleInE1ELSS_1EEEEEENS4_6LayoutINS5_IJSC_SD_SD_EEENS5_IJSD_NSA_ILi0EEESX_EEEEENS5_IJNS4_10UnderscoreES10_S10_EEEEENS4_23SM90_TMA_LOAD_MULTICASTENS4_14ComposedLayoutINS4_7SwizzleILi2ELi4ELi3EEENS4_18smem_ptr_flag_bitsILi8EEENSV_INS5_IJNSA_ILi8EEESJ_EEENS5_IJSJ_SD_EEEEEEEvNS4_8identityES13_S1D_vS1E_EENS_8epilogue10collective6detail29Sm90TmaWarpSpecializedAdapterINS1H_15DefaultEpilogueISL_SM_SM_NS1G_6thread17LinearCombinationISL_Li1EffLNS1L_9ScaleType4KindE0ELNS_15FloatRoundStyleE2ESL_EENS1_15EpilogueDefaultEEEEEvvEEEEvNT_6ParamsE)
        /*1034*/ 	.short	0x0210
        /*1036*/ 	.short	0x0470


	//----- nvinfo : EIATTR_SW_WAR
	.align		4
.L_38:
        /*1038*/ 	.byte	0x04, 0x36
        /*103a*/ 	.short	(.L_40 - .L_39)
.L_39:
        /*103c*/ 	.word	0x00000008
.L_40:


//--------------------- .nv.callgraph             --------------------------
	.section	.nv.callgraph,"",@"SHT_CUDA_CALLGRAPH"
	.align	4
	.sectionentsize	8
	.align		4
        /*0000*/ 	.word	0x00000000
	.align		4
        /*0004*/ 	.word	0xffffffff
	.align		4
        /*0008*/ 	.word	0x00000000
	.align		4
        /*000c*/ 	.word	0xfffffffe
	.align		4
        /*0010*/ 	.word	0x00000000
	.align		4
        /*0014*/ 	.word	0xfffffffd
	.align		4
        /*0018*/ 	.word	0x00000000
	.align		4
        /*001c*/ 	.word	0xfffffffc


//--------------------- .nv.constant4             --------------------------
	.section	.nv.constant4,"a",@progbits
	.align	8
	.align		8
.nv.constant4:
        /*0000*/ 	.dword	_ZN40_INTERNAL_08d6da7b_4_k_cu_7cca6a58_220744cuda3std3__45__cpo5beginE
	.align		8
        /*0008*/ 	.dword	_ZN40_INTERNAL_08d6da7b_4_k_cu_7cca6a58_220744cuda3std3__45__cpo3endE
	.align		8
        /*0010*/ 	.dword	_ZN40_INTERNAL_08d6da7b_4_k_cu_7cca6a58_220744cuda3std3__45__cpo6cbeginE
	.align		8
        /*0018*/ 	.dword	_ZN40_INTERNAL_08d6da7b_4_k_cu_7cca6a58_220744cuda3std3__45__cpo4cendE
	.align		8
        /*0020*/ 	.dword	_ZN40_INTERNAL_08d6da7b_4_k_cu_7cca6a58_220744cuda3std3__442_GLOBAL__N__08d6da7b_4_k_cu_7cca6a58_220746ignoreE
	.align		8
        /*0028*/ 	.dword	_ZN40_INTERNAL_08d6da7b_4_k_cu_7cca6a58_220744cuda3std3__419piecewise_constructE
	.align		8
        /*0030*/ 	.dword	_ZN40_INTERNAL_08d6da7b_4_k_cu_7cca6a58_220744cuda3std3__48in_placeE
	.align		8
        /*0038*/ 	.dword	_ZN40_INTERNAL_08d6da7b_4_k_cu_7cca6a58_220744cuda3std6ranges3__45__cpo4swapE
	.align		8
        /*0040*/ 	.dword	_ZN40_INTERNAL_08d6da7b_4_k_cu_7cca6a58_220744cuda3std6ranges3__45__cpo9iter_moveE
	.align		8
        /*0048*/ 	.dword	_ZN40_INTERNAL_08d6da7b_4_k_cu_7cca6a58_220744cute7productE
	.align		8
        /*0050*/ 	.dword	_ZN40_INTERNAL_08d6da7b_4_k_cu_7cca6a58_220744cute1_E


//--------------------- .text._ZN7cutlass13device_kernelINS_4gemm6kernel13GemmUniversalIN4cute5tupleIJiiiiEEENS1_10collective13CollectiveMmaINS1_37MainloopSm90TmaGmmaWarpSpecializedFP8ILi9ENS5_IJNS4_1CILi4EEENSA_ILi2EEENSA_ILi1EEEEEENS1_35KernelTmaWarpSpecializedCooperativeEEENS5_IJNSA_ILi256EEENSA_ILi128EEENSA_ILi64EEEEEENS_12float_e5m2_tENS5_IJlSD_lEEESL_SM_NS4_8TiledMMAINS4_8MMA_AtomIJNS4_4SM904GMMA31MMA_64x128x32_F32E5M2E5M2_SS_TNILNSQ_7ScaleInE1ELSS_1EEEEEENS4_6LayoutINS5_IJSC_SD_SD_EEENS5_IJSD_NSA_ILi0EEESX_EEEEENS5_IJNS4_10UnderscoreES10_S10_EEEEENS4_23SM90_TMA_LOAD_MULTICASTENS4_14ComposedLayoutINS4_7SwizzleILi2ELi4ELi3EEENS4_18smem_ptr_flag_bitsILi8EEENSV_INS5_IJNSA_ILi8EEESJ_EEENS5_IJSJ_SD_EEEEEEEvNS4_8identityES13_S1D_vS1E_EENS_8epilogue10collective6detail29Sm90TmaWarpSpecializedAdapterINS1H_15DefaultEpilogueISL_SM_SM_NS1G_6thread17LinearCombinationISL_Li1EffLNS1L_9ScaleType4KindE0ELNS_15FloatRoundStyleE2ESL_EENS1_15EpilogueDefaultEEEEEvvEEEEvNT_6ParamsE --------------------------
	.section	.text._ZN7cutlass13device_kernelINS_4gemm6kernel13GemmUniversalIN4cute5tupleIJiiiiEEENS1_10collective13CollectiveMmaINS1_37MainloopSm90TmaGmmaWarpSpecializedFP8ILi9ENS5_IJNS4_1CILi4EEENSA_ILi2EEENSA_ILi1EEEEEENS1_35KernelTmaWarpSpecializedCooperativeEEENS5_IJNSA_ILi256EEENSA_ILi128EEENSA_ILi64EEEEEENS_12float_e5m2_tENS5_IJlSD_lEEESL_SM_NS4_8TiledMMAINS4_8MMA_AtomIJNS4_4SM904GMMA31MMA_64x128x32_F32E5M2E5M2_SS_TNILNSQ_7ScaleInE1ELSS_1EEEEEENS4_6LayoutINS5_IJSC_SD_SD_EEENS5_IJSD_NSA_ILi0EEESX_EEEEENS5_IJNS4_10UnderscoreES10_S10_EEEEENS4_23SM90_TMA_LOAD_MULTICASTENS4_14ComposedLayoutINS4_7SwizzleILi2ELi4ELi3EEENS4_18smem_ptr_flag_bitsILi8EEENSV_INS5_IJNSA_ILi8EEESJ_EEENS5_IJSJ_SD_EEEEEEEvNS4_8identityES13_S1D_vS1E_EENS_8epilogue10collective6detail29Sm90TmaWarpSpecializedAdapterINS1H_15DefaultEpilogueISL_SM_SM_NS1G_6thread17LinearCombinationISL_Li1EffLNS1L_9ScaleType4KindE0ELNS_15FloatRoundStyleE2ESL_EENS1_15EpilogueDefaultEEEEEvvEEEEvNT_6ParamsE,"ax",@progbits
	.align	128
.text._ZN7cutlass13device_kernelINS_4gemm6kernel13GemmUniversalIN4cute5tupleIJiiiiEEENS1_10collective13CollectiveMmaINS1_37MainloopSm90TmaGmmaWarpSpecializedFP8ILi9ENS5_IJNS4_1CILi4EEENSA_ILi2EEENSA_ILi1EEEEEENS1_35KernelTmaWarpSpecializedCooperativeEEENS5_IJNSA_ILi256EEENSA_ILi128EEENSA_ILi64EEEEEENS_12float_e5m2_tENS5_IJlSD_lEEESL_SM_NS4_8TiledMMAINS4_8MMA_AtomIJNS4_4SM904GMMA31MMA_64x128x32_F32E5M2E5M2_SS_TNILNSQ_7ScaleInE1ELSS_1EEEEEENS4_6LayoutINS5_IJSC_SD_SD_EEENS5_IJSD_NSA_ILi0EEESX_EEEEENS5_IJNS4_10UnderscoreES10_S10_EEEEENS4_23SM90_TMA_LOAD_MULTICASTENS4_14ComposedLayoutINS4_7SwizzleILi2ELi4ELi3EEENS4_18smem_ptr_flag_bitsILi8EEENSV_INS5_IJNSA_ILi8EEESJ_EEENS5_IJSJ_SD_EEEEEEEvNS4_8identityES13_S1D_vS1E_EENS_8epilogue10collective6detail29Sm90TmaWarpSpecializedAdapterINS1H_15DefaultEpilogueISL_SM_SM_NS1G_6thread17LinearCombinationISL_Li1EffLNS1L_9ScaleType4KindE0ELNS_15FloatRoundStyleE2ESL_EENS1_15EpilogueDefaultEEEEEvvEEEEvNT_6ParamsE:
        .type           _ZN7cutlass13device_kernelINS_4gemm6kernel13GemmUniversalIN4cute5tupleIJiiiiEEENS1_10collective13CollectiveMmaINS1_37MainloopSm90TmaGmmaWarpSpecializedFP8ILi9ENS5_IJNS4_1CILi4EEENSA_ILi2EEENSA_ILi1EEEEEENS1_35KernelTmaWarpSpecializedCooperativeEEENS5_IJNSA_ILi256EEENSA_ILi128EEENSA_ILi64EEEEEENS_12float_e5m2_tENS5_IJlSD_lEEESL_SM_NS4_8TiledMMAINS4_8MMA_AtomIJNS4_4SM904GMMA31MMA_64x128x32_F32E5M2E5M2_SS_TNILNSQ_7ScaleInE1ELSS_1EEEEEENS4_6LayoutINS5_IJSC_SD_SD_EEENS5_IJSD_NSA_ILi0EEESX_EEEEENS5_IJNS4_10UnderscoreES10_S10_EEEEENS4_23SM90_TMA_LOAD_MULTICASTENS4_14ComposedLayoutINS4_7SwizzleILi2ELi4ELi3EEENS4_18smem_ptr_flag_bitsILi8EEENSV_INS5_IJNSA_ILi8EEESJ_EEENS5_IJSJ_SD_EEEEEEEvNS4_8identityES13_S1D_vS1E_EENS_8epilogue10collective6detail29Sm90TmaWarpSpecializedAdapterINS1H_15DefaultEpilogueISL_SM_SM_NS1G_6thread17LinearCombinationISL_Li1EffLNS1L_9ScaleType4KindE0ELNS_15FloatRoundStyleE2ESL_EENS1_15EpilogueDefaultEEEEEvvEEEEvNT_6ParamsE,@function
        .size           _ZN7cutlass13device_kernelINS_4gemm6kernel13GemmUniversalIN4cute5tupleIJiiiiEEENS1_10collective13CollectiveMmaINS1_37MainloopSm90TmaGmmaWarpSpecializedFP8ILi9ENS5_IJNS4_1CILi4EEENSA_ILi2EEENSA_ILi1EEEEEENS1_35KernelTmaWarpSpecializedCooperativeEEENS5_IJNSA_ILi256EEENSA_ILi128EEENSA_ILi64EEEEEENS_12float_e5m2_tENS5_IJlSD_lEEESL_SM_NS4_8TiledMMAINS4_8MMA_AtomIJNS4_4SM904GMMA31MMA_64x128x32_F32E5M2E5M2_SS_TNILNSQ_7ScaleInE1ELSS_1EEEEEENS4_6LayoutINS5_IJSC_SD_SD_EEENS5_IJSD_NSA_ILi0EEESX_EEEEENS5_IJNS4_10UnderscoreES10_S10_EEEEENS4_23SM90_TMA_LOAD_MULTICASTENS4_14ComposedLayoutINS4_7SwizzleILi2ELi4ELi3EEENS4_18smem_ptr_flag_bitsILi8EEENSV_INS5_IJNSA_ILi8EEESJ_EEENS5_IJSJ_SD_EEEEEEEvNS4_8identityES13_S1D_vS1E_EENS_8epilogue10collective6detail29Sm90TmaWarpSpecializedAdapterINS1H_15DefaultEpilogueISL_SM_SM_NS1G_6thread17LinearCombinationISL_Li1EffLNS1L_9ScaleType4KindE0ELNS_15FloatRoundStyleE2ESL_EENS1_15EpilogueDefaultEEEEEvvEEEEvNT_6ParamsE,(.L_x_345 - _ZN7cutlass13device_kernelINS_4gemm6kernel13GemmUniversalIN4cute5tupleIJiiiiEEENS1_10collective13CollectiveMmaINS1_37MainloopSm90TmaGmmaWarpSpecializedFP8ILi9ENS5_IJNS4_1CILi4EEENSA_ILi2EEENSA_ILi1EEEEEENS1_35KernelTmaWarpSpecializedCooperativeEEENS5_IJNSA_ILi256EEENSA_ILi128EEENSA_ILi64EEEEEENS_12float_e5m2_tENS5_IJlSD_lEEESL_SM_NS4_8TiledMMAINS4_8MMA_AtomIJNS4_4SM904GMMA31MMA_64x128x32_F32E5M2E5M2_SS_TNILNSQ_7ScaleInE1ELSS_1EEEEEENS4_6LayoutINS5_IJSC_SD_SD_EEENS5_IJSD_NSA_ILi0EEESX_EEEEENS5_IJNS4_10UnderscoreES10_S10_EEEEENS4_23SM90_TMA_LOAD_MULTICASTENS4_14ComposedLayoutINS4_7SwizzleILi2ELi4ELi3EEENS4_18smem_ptr_flag_bitsILi8EEENSV_INS5_IJNSA_ILi8EEESJ_EEENS5_IJSJ_SD_EEEEEEEvNS4_8identityES13_S1D_vS1E_EENS_8epilogue10collective6detail29Sm90TmaWarpSpecializedAdapterINS1H_15DefaultEpilogueISL_SM_SM_NS1G_6thread17LinearCombinationISL_Li1EffLNS1L_9ScaleType4KindE0ELNS_15FloatRoundStyleE2ESL_EENS1_15EpilogueDefaultEEEEEvvEEEEvNT_6ParamsE)
        .other          _ZN7cutlass13device_kernelINS_4gemm6kernel13GemmUniversalIN4cute5tupleIJiiiiEEENS1_10collective13CollectiveMmaINS1_37MainloopSm90TmaGmmaWarpSpecializedFP8ILi9ENS5_IJNS4_1CILi4EEENSA_ILi2EEENSA_ILi1EEEEEENS1_35KernelTmaWarpSpecializedCooperativeEEENS5_IJNSA_ILi256EEENSA_ILi128EEENSA_ILi64EEEEEENS_12float_e5m2_tENS5_IJlSD_lEEESL_SM_NS4_8TiledMMAINS4_8MMA_AtomIJNS4_4SM904GMMA31MMA_64x128x32_F32E5M2E5M2_SS_TNILNSQ_7ScaleInE1ELSS_1EEEEEENS4_6LayoutINS5_IJSC_SD_SD_EEENS5_IJSD_NSA_ILi0EEESX_EEEEENS5_IJNS4_10UnderscoreES10_S10_EEEEENS4_23SM90_TMA_LOAD_MULTICASTENS4_14ComposedLayoutINS4_7SwizzleILi2ELi4ELi3EEENS4_18smem_ptr_flag_bitsILi8EEENSV_INS5_IJNSA_ILi8EEESJ_EEENS5_IJSJ_SD_EEEEEEEvNS4_8identityES13_S1D_vS1E_EENS_8epilogue10collective6detail29Sm90TmaWarpSpecializedAdapterINS1H_15DefaultEpilogueISL_SM_SM_NS1G_6thread17LinearCombinationISL_Li1EffLNS1L_9ScaleType4KindE0ELNS_15FloatRoundStyleE2ESL_EENS1_15EpilogueDefaultEEEEEvvEEEEvNT_6ParamsE,@"STO_CUDA_ENTRY STV_DEFAULT"
_ZN7cutlass13device_kernelINS_4gemm6kernel13GemmUniversalIN4cute5tupleIJiiiiEEENS1_10collective13CollectiveMmaINS1_37MainloopSm90TmaGmmaWarpSpecializedFP8ILi9ENS5_IJNS4_1CILi4EEENSA_ILi2EEENSA_ILi1EEEEEENS1_35KernelTmaWarpSpecializedCooperativeEEENS5_IJNSA_ILi256EEENSA_ILi128EEENSA_ILi64EEEEEENS_12float_e5m2_tENS5_IJlSD_lEEESL_SM_NS4_8TiledMMAINS4_8MMA_AtomIJNS4_4SM904GMMA31MMA_64x128x32_F32E5M2E5M2_SS_TNILNSQ_7ScaleInE1ELSS_1EEEEEENS4_6LayoutINS5_IJSC_SD_SD_EEENS5_IJSD_NSA_ILi0EEESX_EEEEENS5_IJNS4_10UnderscoreES10_S10_EEEEENS4_23SM90_TMA_LOAD_MULTICASTENS4_14ComposedLayoutINS4_7SwizzleILi2ELi4ELi3EEENS4_18smem_ptr_flag_bitsILi8EEENSV_INS5_IJNSA_ILi8EEESJ_EEENS5_IJSJ_SD_EEEEEEEvNS4_8identityES13_S1D_vS1E_EENS_8epilogue10collective6detail29Sm90TmaWarpSpecializedAdapterINS1H_15DefaultEpilogueISL_SM_SM_NS1G_6thread17LinearCombinationISL_Li1EffLNS1L_9ScaleType4KindE0ELNS_15FloatRoundStyleE2ESL_EENS1_15EpilogueDefaultEEEEEvvEEEEvNT_6ParamsE:
[----:B------:R-:W0:Y:S02]  /*0000*/  LDC R1, c[0x0][0x28] ;  /* 0x00000a00ff017b82 */ /* 0x000e240000000800 */
[----:B0-----:R-:W-:Y:S01]  /*0010*/  VIADD R1, R1, 0xfffffef8 ;  /* 0xfffffef801017836 */ /* 0x001fe20000000000 */
[----:B------:R-:W0:Y:S01]  /*0020*/  S2R R4, SR_TID.X ;  /* 0x0000000000047919 */ /* 0x000e220000002100 */
[----:B------:R-:W-:Y:S01]  /*0030*/  ELECT P0, URZ, PT ;  /* 0x00000000003f782f */ /* 0x000fe20003800000 */
[----:B------:R-:W-:Y:S01]  /*0040*/  BSSY B0, `(.L_x_0) ;  /* 0x0000015000007945 */ /* 0x000fe20003800000 */
[--C-:B0-----:R-:W-:Y:S02]  /*0050*/  SHF.R.U32.HI R0, RZ, 0x5, R4.reuse ;  /* 0x00000005ff007819 */ /* 0x101fe40000011604 */
[----:B------:R-:W-:-:S03]  /*0060*/  SHF.R.U32.HI R2, RZ, 0x7, R4 ;  /* 0x00000007ff027819 */ /* 0x000fc60000011604 */
[----:B------:R-:W0:Y:S04]  /*0070*/  SHFL.IDX PT, R3, R0, RZ, 0x1f ;  /* 0x00001fff00037589 */ /* 0x000e2800000e0000 */
[----:B------:R-:W1:Y:S01]  /*0080*/  SHFL.IDX PT, R2, R2, RZ, 0x1f ;  /* 0x00001fff02027589 */ /* 0x000e6200000e0000 */
[----:B0-----:R-:W-:Y:S02]  /*0090*/  R2UR UR4, R3 ;  /* 0x00000000030472ca */ /* 0x001fe400000e0000 */
[----:B-1----:R-:W-:-:S11]  /*00a0*/  R2UR UR6, R2 ;  /* 0x00000000020672ca */ /* 0x002fd600000e0000 */
[----:B------:R-:W-:Y:S02]  /*00b0*/  USHF.R.S32.HI UR5, URZ, 0x1f, UR4 ;  /* 0x0000001f3f057899 */ /* 0x000fe40008011404 */
[----:B------:R-:W-:Y:S02]  /*00c0*/  ISETP.NE.OR P0, PT, RZ, UR4, !P0 ;  /* 0x00000004ff007c0c */ /* 0x000fe4000c705670 */
[----:B------:R-:W-:-:S04]  /*00d0*/  ULEA.HI UR5, UR5, UR4, URZ, 0x2 ;  /* 0x0000000405057291 */ /* 0x000fc8000f8f103f */
[----:B------:R-:W-:-:S04]  /*00e0*/  ULOP3.LUT UR5, UR5, 0xfffffffc, URZ, 0xc0, !UPT ;  /* 0xfffffffc05057892 */ /* 0x000fc8000f8ec03f */
[----:B------:R-:W-:-:S03]  /*00f0*/  UIADD3 UR8, UR4, -UR5, URZ ;  /* 0x8000000504087290 */ /* 0x000fc6000fffe03f */
[----:B------:R-:W-:Y:S09]  /*0100*/  @P0 BRA `(.L_x_1) ;  /* 0x0000000000200947 */ /* 0x000ff20003800000 */
[----:B------:R-:W-:Y:S02]  /*0110*/  ULDC.64 UR4, c[0x0][0x198] ;  /* 0x0000660000047ab9 */ /* 0x000fe40000000a00 */
[----:B------:R-:W-:Y:S02]  /*0120*/  UIADD3 UR10, UP0, UR4, 0xf0, URZ ;  /* 0x000000f0040a7890 */ /* 0x000fe4000ff1e03f */
[----:B------:R-:W-:Y:S02]  /*0130*/  UIADD3 UR4, UP1, UR4, 0x1f0, URZ ;  /* 0x000001f004047890 */ /* 0x000fe4000ff3e03f */
[----:B------:R-:W-:Y:S02]  /*0140*/  UIADD3.X UR11, URZ, UR5, URZ, UP0, !UPT ;  /* 0x000000053f0b7290 */ /* 0x000fe400087fe43f */
[----:B------:R-:W-:-:S07]  /*0150*/  UIADD3.X UR5, URZ, UR5, URZ, UP1, !UPT ;  /* 0x000000053f057290 */ /* 0x000fce0008ffe43f */
[----:B------:R0:W-:Y:S02]  /*0160*/  UTMACCTL.PF [UR10] ;  /* 0x000000000a0079b9 */ /* 0x0001e40008040000 */
[----:B------:R0:W-:Y:S02]  /*0170*/  UTMACCTL.PF [UR4] ;  /* 0x00000000040079b9 */ /* 0x0001e40008040000 */
[----:B0-----:R-:W-:Y:S01]  /*0180*/  NOP ;  /* 0x0000000000007918 */ /* 0x001fe20000000000 */
.L_x_1:
[----:B------:R-:W-:Y:S05]  /*0190*/  BSYNC B0 ;  /* 0x0000000000007941 */ /* 0x000fea0003800000 */
.L_x_0:
[----:B------:R-:W0:Y:S01]  /*01a0*/  SHFL.IDX PT, R3, R0, RZ, 0x1f ;  /* 0x00001fff00037589 */ /* 0x000e2200000e0000 */
[----:B------:R-:W-:Y:S01]  /*01b0*/  UISETP.NE.AND UP0, UPT, UR8, 0x3, UPT ;  /* 0x000000030800788c */ /* 0x000fe2000bf05270 */
[----:B------:R-:W-:Y:S01]  /*01c0*/  SHF.R.S32.HI R2, RZ, 0x1f, R4 ;  /* 0x0000001fff027819 */ /* 0x000fe20000011404 */
[----:B------:R-:W-:Y:S02]  /*01d0*/  UIADD3 UR10, UR6, -0x1, URZ ;  /* 0xffffffff060a7890 */ /* 0x000fe4000fffe03f */
[----:B------:R-:W-:Y:S01]  /*01e0*/  ISETP.NE.AND P1, PT, RZ, UR6, PT ;  /* 0x00000006ff007c0c */ /* 0x000fe2000bf25270 */
[----:B------:R-:W-:Y:S01]  /*01f0*/  UISETP.EQ.OR UP0, UPT, UR8, URZ, !UP0 ;  /* 0x0000003f0800728c */ /* 0x000fe2000c702670 */
[----:B------:R-:W-:Y:S01]  /*0200*/  LEA.HI R2, R2, R4, RZ, 0x7 ;  /* 0x0000000402027211 */ /* 0x000fe200078f38ff */
[----:B------:R-:W-:Y:S02]  /*0210*/  UISETP.GE.U32.AND UP1, UPT, UR10, 0x2, UPT ;  /* 0x000000020a00788c */ /* 0x000fe4000bf26070 */
[----:B------:R-:W-:-:S04]  /*0220*/  UISETP.EQ.AND UP0, UPT, UR6, URZ, UP0 ;  /* 0x0000003f0600728c */ /* 0x000fc80008702270 */
[----:B------:R-:W-:-:S04]  /*0230*/  USEL UR13, URZ, 0x1, !UP0 ;  /* 0x000000013f0d7887 */ /* 0x000fc8000c000000 */
[----:B------:R-:W-:Y:S01]  /*0240*/  USEL UR13, UR13, 0x2, UP1 ;  /* 0x000000020d0d7887 */ /* 0x000fe20008800000 */
[----:B0-----:R-:W-:-:S13]  /*0250*/  ISETP.NE.AND P0, PT, R3, RZ, PT ;  /* 0x000000ff0300720c */ /* 0x001fda0003f05270 */
[----:B------:R-:W-:Y:S05]  /*0260*/  @P0 BRA `(.L_x_2) ;  /* 0x00000000008c0947 */ /* 0x000fea0003800000 */
[----:B------:R-:W-:Y:S01]  /*0270*/  ELECT P0, URZ, PT ;  /* 0x00000000003f782f */ /* 0x000fe20003800000 */
[----:B------:R-:W-:-:S12]  /*0280*/  BSSY B0, `(.L_x_2) ;  /* 0x0000021000007945 */ /* 0x000fd80003800000 */
[----:B------:R-:W-:Y:S05]  /*0290*/  @!P0 BRA `(.L_x_3) ;  /* 0x00000000007c8947 */ /* 0x000fea0003800000 */
[----:B------:R-:W0:Y:S01]  /*02a0*/  S2UR UR9, SR_CgaCtaId ;  /* 0x00000000000979c3 */ /* 0x000e220000008800 */
[----:B------:R-:W-:Y:S01]  /*02b0*/  UMOV UR4, 0x400 ;  /* 0x0000040000047882 */ /* 0x000fe20000000000 */
[----:B------:R-:W-:Y:S01]  /*02c0*/  UMOV UR5, 0x1 ;  /* 0x0000000100057882 */ /* 0x000fe20000000000 */
[----:B------:R-:W-:Y:S02]  /*02d0*/  UMOV UR6, 0xa ;  /* 0x0000000a00067882 */ /* 0x000fe40000000000 */
[----:B------:R-:W-:-:S04]  /*02e0*/  UIADD3 UR6, -UR6, 0x100000, URZ ;  /* 0x0010000006067890 */ /* 0x000fc8000fffe13f */
[----:B------:R-:W-:Y:S02]  /*02f0*/  USHF.L.U32 UR7, UR6, 0xb, URZ ;  /* 0x0000000b06077899 */ /* 0x000fe4000800063f */
[----:B------:R-:W-:Y:S02]  /*0300*/  USHF.L.U32 UR6, UR6, 0x1, URZ ;  /* 0x0000000106067899 */ /* 0x000fe4000800063f */
[----:B0-----:R-:W-:Y:S02]  /*0310*/  ULEA UR9, UR9, UR4, 0x18 ;  /* 0x0000000409097291 */ /* 0x001fe4000f8ec03f */
[----:B------:R-:W-:-:S04]  /*0320*/  UIADD3 UR4, -UR5, 0x100000, URZ ;  /* 0x0010000005047890 */ /* 0x000fc8000fffe13f */
[----:B------:R-:W-:Y:S02]  /*0330*/  USHF.L.U32 UR5, UR4, 0xb, URZ ;  /* 0x0000000b04057899 */ /* 0x000fe4000800063f */
[----:B------:R-:W-:Y:S01]  /*0340*/  USHF.L.U32 UR4, UR4, 0x1, URZ ;  /* 0x0000000104047899 */ /* 0x000fe2000800063f */
[----:B------:R-:W0:Y:S11]  /*0350*/  FENCE.VIEW.ASYNC.S ;  /* 0x00000000000073c6 */ /* 0x000e360000000000 */
[----:B0-----:R0:W1:Y:S01]  /*0360*/  SYNCS.EXCH.64 URZ, [UR9], UR4 ;  /* 0x00000004093f75b2 */ /* 0x0010620008000100 */
[----:B------:R0:W2:Y:S01]  /*0370*/  SYNCS.EXCH.64 URZ, [UR9+0x48], UR6 ;  /* 0x00004806093f75b2 */ /* 0x0000a20008000100 */
[----:B------:R0:W3:Y:S01]  /*0380*/  SYNCS.EXCH.64 URZ, [UR9+0x8], UR4 ;  /* 0x00000804093f75b2 */ /* 0x0000e20008000100 */
[----:B------:R0:W4:Y:S01]  /*0390*/  SYNCS.EXCH.64 URZ, [UR9+0x50], UR6 ;  /* 0x00005006093f75b2 */ /* 0x0001220008000100 */
[----:B------:R0:W0:Y:S01]  /*03a0*/  SYNCS.EXCH.64 URZ, [UR9+0x10], UR4 ;  /* 0x00001004093f75b2 */ /* 0x0000220008000100 */
        /* <DEDUP_REMOVED lines=13> */
[----:B------:R-:W-:Y:S01]  /*0480*/  NOP ;  /* 0x0000000000007918 */ /* 0x000fe20000000000 */
.L_x_3:
[----:B0-----:R-:W-:Y:S05]  /*0490*/  BSYNC B0 ;  /* 0x0000000000007941 */ /* 0x001fea0003800000 */
.L_x_2:
[----:B------:R-:W0:Y:S01]  /*04a0*/  SHFL.IDX PT, R0, R0, RZ, 0x1f ;  /* 0x00001fff00007589 */ /* 0x000e2200000e0000 */
[----:B------:R-:W5:Y:S01]  /*04b0*/  S2UR UR9, SR_CTAID.X ;  /* 0x00000000000979c3 */ /* 0x000f620000002500 */
[----:B------:R-:W-:Y:S02]  /*04c0*/  LOP3.LUT R2, R2, 0xffffff80, RZ, 0xc0, !PT ;  /* 0xffffff8002027812 */ /* 0x000fe400078ec0ff */
[----:B------:R-:W-:Y:S02]  /*04d0*/  ELECT P0, URZ, PT ;  /* 0x00000000003f782f */ /* 0x000fe40003800000 */
[----:B------:R-:W-:Y:S01]  /*04e0*/  SHF.R.S32.HI R8, RZ, 0x1f, R3 ;  /* 0x0000001fff087819 */ /* 0x000fe20000011403 */
[----:B------:R-:W-:Y:S01]  /*04f0*/  ULDC UR4, c[0x0][0x150] ;  /* 0x0000540000047ab9 */ /* 0x000fe20000000800 */
[----:B------:R-:W-:Y:S01]  /*0500*/  NOP ;  /* 0x0000000000007918 */ /* 0x000fe20000000000 */
[----:B------:R-:W-:Y:S01]  /*0510*/  IMAD.IADD R4, R4, 0x1, -R2 ;  /* 0x0000000104047824 */ /* 0x000fe200078e0a02 */
[----:B------:R-:W-:Y:S01]  /*0520*/  LEA.HI R8, R8, R3, RZ, 0x2 ;  /* 0x0000000308087211 */ /* 0x000fe200078f10ff */
[----:B------:R-:W1:Y:S01]  /*0530*/  S2R R2, SR_CTAID.Y ;  /* 0x0000000000027919 */ /* 0x000e620000002600 */
[----:B------:R-:W2:Y:S01]  /*0540*/  LDC R9, c[0x0][0x144] ;  /* 0x00005100ff097b82 */ /* 0x000ea20000000800 */
[----:B------:R-:W-:Y:S01]  /*0550*/  NOP ;  /* 0x0000000000007918 */ /* 0x000fe20000000000 */
[----:B------:R-:W-:-:S02]  /*0560*/  SHF.R.S32.HI R5, RZ, 0x1f, R4 ;  /* 0x0000001fff057819 */ /* 0x000fc40000011404 */
[----:B------:R-:W-:Y:S02]  /*0570*/  LOP3.LUT R8, R8, 0x3ffffffc, RZ, 0xc0, !PT ;  /* 0x3ffffffc08087812 */ /* 0x000fe400078ec0ff */
[----:B------:R-:W-:Y:S02]  /*0580*/  LEA.HI R5, R5, R4, RZ, 0x3 ;  /* 0x0000000405057211 */ /* 0x000fe400078f18ff */
[----:B------:R-:W3:Y:S01]  /*0590*/  LDC R11, c[0x0][0x148] ;  /* 0x00005200ff0b7b82 */ /* 0x000ee20000000800 */
[----:B------:R-:W-:Y:S01]  /*05a0*/  IMAD.IADD R8, R3, 0x1, -R8 ;  /* 0x0000000103087824 */ /* 0x000fe200078e0a08 */
[--C-:B------:R-:W-:Y:S02]  /*05b0*/  SHF.R.S32.HI R6, RZ, 0x3, R5.reuse ;  /* 0x00000003ff067819 */ /* 0x100fe40000011405 */
[----:B------:R-:W-:Y:S02]  /*05c0*/  SHF.R.S32.HI R5, RZ, 0x1f, R5 ;  /* 0x0000001fff057819 */ /* 0x000fe40000011405 */
[----:B0-----:R-:W-:-:S02]  /*05d0*/  ISETP.NE.OR P0, PT, R0, RZ, !P0 ;  /* 0x000000ff0000720c */ /* 0x001fc40004705670 */
[----:B------:R-:W-:Y:S02]  /*05e0*/  LEA.HI R5, R5, R6, RZ, 0x2 ;  /* 0x0000000605057211 */ /* 0x000fe400078f10ff */
[----:B-----5:R-:W-:Y:S02]  /*05f0*/  I2FP.F32.U32 R0, UR9 ;  /* 0x0000000900007c45 */ /* 0x020fe40008201000 */
[----:B------:R-:W-:-:S03]  /*0600*/  LOP3.LUT R5, R5, 0xfffffffc, RZ, 0xc0, !PT ;  /* 0xfffffffc05057812 */ /* 0x000fc600078ec0ff */
[----:B------:R-:W-:Y:S01]  /*0610*/  FMUL R7, R0, UR4 ;  /* 0x0000000400077c20 */ /* 0x000fe20008400000 */
[----:B------:R-:W-:Y:S01]  /*0620*/  ULDC UR4, c[0x0][0x154] ;  /* 0x0000550000047ab9 */ /* 0x000fe20000000800 */
[----:B------:R-:W-:Y:S02]  /*0630*/  IMAD.IADD R5, R6, 0x1, -R5 ;  /* 0x0000000106057824 */ /* 0x000fe400078e0a05 */
[----:B------:R-:W-:Y:S01]  /*0640*/  VOTEU.ALL UP0, P0 ;  /* 0x00000000003f7886 */ /* 0x000fe20000000000 */
[----:B------:R-:W-:Y:S01]  /*0650*/  VOTEU.ALL UP1, P0 ;  /* 0x00000000003f7886 */ /* 0x000fe20000020000 */
[----:B------:R-:W0:Y:S01]  /*0660*/  F2I.U32.TRUNC.NTZ R7, R7 ;  /* 0x0000000700077305 */ /* 0x000e22000020f000 */
[----:B------:R-:W-:Y:S01]  /*0670*/  IMAD R5, R8, 0x4, R5 ;  /* 0x0000000408057824 */ /* 0x000fe200078e0205 */
[----:B-1----:R-:W-:Y:S01]  /*0680*/  I2FP.F32.U32 R8, R2 ;  /* 0x0000000200087245 */ /* 0x002fe20000201000 */
[----:B------:R-:W1:Y:S01]  /*0690*/  @!UP0 S2UR UR7, SR_CgaCtaId ;  /* 0x00000000000789c3 */ /* 0x000e620000008800 */
[----:B------:R-:W-:-:S02]  /*06a0*/  @!UP0 UMOV UR6, 0x400 ;  /* 0x0000040000068882 */ /* 0x000fc40000000000 */
[----:B------:R-:W-:Y:S01]  /*06b0*/  SHF.R.S32.HI R0, RZ, 0x1f, R5 ;  /* 0x0000001fff007819 */ /* 0x000fe20000011405 */
[----:B------:R-:W-:Y:S01]  /*06c0*/  FMUL R8, R8, UR4 ;  /* 0x0000000408087c20 */ /* 0x000fe20008400000 */
[----:B------:R-:W-:Y:S02]  /*06d0*/  UMOV UR4, 0x20 ;  /* 0x0000002000047882 */ /* 0x000fe40000000000 */
[----:B------:R-:W-:Y:S01]  /*06e0*/  LEA.HI R0, R0, R5, RZ, 0x2 ;  /* 0x0000000500007211 */ /* 0x000fe200078f10ff */
[----:B------:R-:W-:-:S04]  /*06f0*/  @!UP0 UIADD3 UR4, -UR4, 0x100000, URZ ;  /* 0x0010000004048890 */ /* 0x000fc8000fffe13f */
[----:B------:R-:W-:Y:S02]  /*0700*/  @!UP0 USHF.L.U32 UR5, UR4, 0xb, URZ ;  /* 0x0000000b04058899 */ /* 0x000fe4000800063f */
[----:B------:R-:W-:Y:S01]  /*0710*/  @!UP0 USHF.L.U32 UR4, UR4, 0x1, URZ ;  /* 0x0000000104048899 */ /* 0x000fe2000800063f */
[----:B------:R-:W5:Y:S01]  /*0720*/  F2I.U32.TRUNC.NTZ R8, R8 ;  /* 0x0000000800087305 */ /* 0x000f62000020f000 */
[----:B------:R-:W-:Y:S01]  /*0730*/  LOP3.LUT R6, R0, 0xfffffffc, RZ, 0xc0, !PT ;  /* 0xfffffffc00067812 */ /* 0x000fe200078ec0ff */
[----:B0-----:R-:W-:-:S04]  /*0740*/  IMAD.MOV R10, RZ, RZ, -R7 ;  /* 0x000000ffff0a7224 */ /* 0x001fc800078e0a07 */
[----:B--2---:R-:W-:Y:S02]  /*0750*/  IMAD R0, R9, R10, UR9 ;  /* 0x0000000909007e24 */ /* 0x004fe4000f8e020a */
[C---:B------:R-:W-:Y:S02]  /*0760*/  IMAD.IADD R7, R5.reuse, 0x1, -R6 ;  /* 0x0000000105077824 */ /* 0x040fe400078e0a06 */
[----:B------:R-:W-:-:S03]  /*0770*/  IMAD.SHL.U32 R6, R5, 0x4, RZ ;  /* 0x0000000405067824 */ /* 0x000fc600078e00ff */
[----:B------:R-:W-:Y:S01]  /*0780*/  ISETP.NE.AND P2, PT, R7, R0, PT ;  /* 0x000000000700720c */ /* 0x000fe20003f45270 */
[----:B-1----:R-:W-:Y:S01]  /*0790*/  @!UP0 ULEA UR6, UR7, UR6, 0x18 ;  /* 0x0000000607068291 */ /* 0x002fe2000f8ec03f */
[----:B------:R-:W-:Y:S01]  /*07a0*/  LOP3.LUT R13, R5, 0xc, R6, 0x78, !PT ;  /* 0x0000000c050d7812 */ /* 0x000fe200078e7806 */
[----:B-----5:R-:W-:Y:S01]  /*07b0*/  IMAD.MOV R12, RZ, RZ, -R8 ;  /* 0x000000ffff0c7224 */ /* 0x020fe200078e0a08 */
[----:B------:R-:W0:Y:S01]  /*07c0*/  LDC R7, c[0x0][0x140] ;  /* 0x00005000ff077b82 */ /* 0x000e220000000800 */
[----:B------:R-:W-:Y:S01]  /*07d0*/  VOTEU.ALL UP0, P0 ;  /* 0x00000000003f7886 */ /* 0x000fe20000000000 */
[----:B------:R-:W-:Y:S01]  /*07e0*/  LOP3.LUT P0, RZ, R4, 0x7, RZ, 0xc0, !PT ;  /* 0x0000000704ff7812 */ /* 0x000fe2000780c0ff */
[----:B---3--:R-:W-:Y:S01]  /*07f0*/  IMAD R6, R11, R12, R2 ;  /* 0x0000000c0b067224 */ /* 0x008fe200078e0202 */
[----:B------:R1:W-:Y:S01]  /*0800*/  STL [R1+0x7c], R13 ;  /* 0x00007c0d01007387 */ /* 0x0003e20000100800 */
[----:B------:R-:W-:Y:S01]  /*0810*/  IMAD.MOV.U32 R4, RZ, RZ, 0x1 ;  /* 0x00000001ff047424 */ /* 0x000fe200078e00ff */
[----:B------:R-:W-:-:S03]  /*0820*/  ISETP.LT.U32.AND P0, PT, R13, 0x8, !P0 ;  /* 0x000000080d00780c */ /* 0x000fc60004701070 */
[----:B------:R-:W-:Y:S01]  /*0830*/  @P2 SHF.R.S32.HI R5, RZ, 0x1f, R13 ;  /* 0x0000001fff052819 */ /* 0x000fe2000001140d */
[----:B------:R-:W2:Y:S02]  /*0840*/  FENCE.VIEW.ASYNC.S ;  /* 0x00000000000073c6 */ /* 0x000ea40000000000 */
[----:B--2---:R1:W2:Y:S01]  /*0850*/  @!UP0 SYNCS.EXCH.64 URZ, [UR6+0xa0], UR4 ;  /* 0x0000a004063f85b2 */ /* 0x0042a20008000100 */
[----:B------:R-:W-:-:S04]  /*0860*/  @P2 LEA.HI R5, R5, R13, RZ, 0x2 ;  /* 0x0000000d05052211 */ /* 0x000fc800078f10ff */
[----:B------:R-:W-:-:S04]  /*0870*/  @P2 SHF.R.S32.HI R5, RZ, 0x2, R5 ;  /* 0x00000002ff052819 */ /* 0x000fc80000011405 */
[----:B------:R-:W-:Y:S02]  /*0880*/  @P2 ISETP.NE.AND P3, PT, R5, R6, PT ;  /* 0x000000060500220c */ /* 0x000fe40003f65270 */
[----:B------:R-:W-:Y:S02]  /*0890*/  SEL R5, RZ, 0x1, !P0 ;  /* 0x00000001ff057807 */ /* 0x000fe40004000000 */
[----:B------:R-:W-:Y:S01]  /*08a0*/  @P2 SEL R4, RZ, 0x1, P3 ;  /* 0x00000001ff042807 */ /* 0x000fe20001800000 */
[----:B------:R1:W3:Y:S01]  /*08b0*/  @!UP1 SYNCS.EXCH.64 URZ, [UR6+0xa8], UR4 ;  /* 0x0000a804063f95b2 */ /* 0x0002e20008000100 */
[----:B0-----:R-:W-:Y:S01]  /*08c0*/  ISETP.EQ.U32.AND P5, PT, R7, 0x1, PT ;  /* 0x000000010700780c */ /* 0x001fe20003fa2070 */
[----:B------:R-:W-:Y:S01]  /*08d0*/  NOP ;  /* 0x0000000000007918 */ /* 0x000fe20000000000 */
[----:B------:R-:W-:-:S05]  /*08e0*/  LOP3.LUT R4, R4, R5, RZ, 0xc0, !PT ;  /* 0x0000000504047212 */ /* 0x000fca00078ec0ff */
[----:B------:R1:W-:Y:S06]  /*08f0*/  STL [R1+0x78], R4 ;  /* 0x0000780401007387 */ /* 0x0003ec0000100800 */
[----:B--23--:R-:W-:Y:S05]  /*0900*/  @!P5 BRA `(.L_x_4) ;  /* 0x000000000008d947 */ /* 0x00cfea0003800000 */
[----:B----4-:R-:W-:Y:S01]  /*0910*/  UCGABAR_ARV ;  /* 0x00000000000079c7 */ /* 0x010fe20008000000 */
[----:B------:R-:W-:Y:S05]  /*0920*/  BRA `(.L_x_5) ;  /* 0x0000000000047947 */ /* 0x000fea0003800000 */
.L_x_4:
[----:B----4-:R-:W-:Y:S01]  /*0930*/  NOP ;  /* 0x0000000000007918 */ /* 0x010fe20000000000 */
.L_x_5:
[----:B------:R-:W0:Y:S01]  /*0940*/  LDC R3, c[0x0][0x65c] ;  /* 0x00019700ff037b82 */ /* 0x000e220000000800 */
[----:B-1----:R-:W-:Y:S02]  /*0950*/  IMAD.U32 R4, RZ, RZ, UR9 ;  /* 0x00000009ff047e24 */ /* 0x002fe4000f8e00ff */
[----:B------:R-:W-:Y:S01]  /*0960*/  IMAD.MOV.U32 R5, RZ, RZ, RZ ;  /* 0x000000ffff057224 */ /* 0x000fe200078e00ff */
[----:B0-----:R-:W-:-:S13]  /*0970*/  ISETP.NE.AND P4, PT, R3, 0x1, PT ;  /* 0x000000010300780c */ /* 0x001fda0003f85270 */
[----:B------:R-:W0:Y:S01]  /*0980*/  @P4 LDC R7, c[0x0][0x10] ;  /* 0x00000400ff074b82 */ /* 0x000e220000000800 */
[----:B------:R-:W-:Y:S02]  /*0990*/  @P4 IMAD.MOV.U32 R3, RZ, RZ, RZ ;  /* 0x000000ffff034224 */ /* 0x000fe400078e00ff */
[----:B------:R-:W-:-:S05]  /*09a0*/  @P4 IMAD.MOV.U32 R13, RZ, RZ, RZ ;  /* 0x000000ffff0d4224 */ /* 0x000fca00078e00ff */
[----:B------:R-:W1:Y:S01]  /*09b0*/  @!P4 LDC R9, c[0x0][0xc] ;  /* 0x00000300ff09cb82 */ /* 0x000e620000000800 */
[----:B0-----:R-:W-:-:S04]  /*09c0*/  @P4 IMAD.WIDE.U32 R6, R7, UR9, R2 ;  /* 0x0000000907064c25 */ /* 0x001fc8000f8e0002 */
[----:B------:R-:W-:Y:S02]  /*09d0*/  @P4 IMAD.MOV.U32 R19, RZ, RZ, R6 ;  /* 0x000000ffff134224 */ /* 0x000fe400078e0006 */
[----:B------:R-:W-:Y:S02]  /*09e0*/  @P4 IMAD.IADD R23, R7, 0x1, R13 ;  /* 0x0000000107174824 */ /* 0x000fe400078e020d */
[----:B-1----:R-:W-:-:S04]  /*09f0*/  @!P4 IMAD.WIDE.U32 R4, R2, R9, R4 ;  /* 0x000000090204c225 */ /* 0x002fc800078e0004 */
[----:B------:R-:W-:Y:S02]  /*0a00*/  @!P4 IMAD.MOV.U32 R19, RZ, RZ, R4 ;  /* 0x000000ffff13c224 */ /* 0x000fe400078e0004 */
[----:B------:R-:W-:-:S03]  /*0a10*/  @!P4 IMAD.MOV.U32 R23, RZ, RZ, R5 ;  /* 0x000000ffff17c224 */ /* 0x000fc600078e0005 */
[----:B------:R0:W-:Y:S04]  /*0a20*/  STL [R1+0x84], R19 ;  /* 0x0000841301007387 */ /* 0x0001e80000100800 */
[----:B------:R0:W-:Y:S01]  /*0a30*/  STL [R1+0x80], R23 ;  /* 0x0000801701007387 */ /* 0x0001e20000100800 */
[----:B------:R-:W-:Y:S05]  /*0a40*/  @!P5 BRA `(.L_x_6) ;  /* 0x00000000000cd947 */ /* 0x000fea0003800000 */
[----:B------:R-:W-:Y:S01]  /*0a50*/  UCGABAR_WAIT ;  /* 0x0000000000007dc7 */ /* 0x000fe20008000000 */
[----:B------:R-:W-:Y:S01]  /*0a60*/  CCTL.IVALL ;  /* 0x00000000ff00798f */ /* 0x000fe20002000000 */
[----:B------:R-:W-:Y:S05]  /*0a70*/  BRA `(.L_x_7) ;  /* 0x0000000000047947 */ /* 0x000fea0003800000 */
.L_x_6:
[----:B------:R-:W-:Y:S06]  /*0a80*/  BAR.SYNC.DEFER_BLOCKING 0x0 ;  /* 0x0000000000007b1d */ /* 0x000fec0000010000 */
.L_x_7:
[----:B------:R-:W-:Y:S05]  /*0a90*/  @!P1 BRA `(.L_x_8) ;  /* 0x000000e400449947 */ /* 0x000fea0003800000 */
[----:B------:R-:W-:-:S06]  /*0aa0*/  UISETP.GT.U32.AND UP0, UPT, UR10, 0x1, UPT ;  /* 0x000000010a00788c */ /* 0x000fcc000bf04070 */
[----:B------:R-:W-:-:S13]  /*0ab0*/  PLOP3.LUT P0, PT, PT, PT, UP0, 0x80, 0x0 ;  /* 0x000000000000781c */ /* 0x000fda0003f0f008 */
[----:B------:R-:W-:Y:S05]  /*0ac0*/  @P0 EXIT ;  /* 0x000000000000094d */ /* 0x000fea0003800000 */
[----:B------:R-:W-:Y:S01]  /*0ad0*/  IMAD.MOV.U32 R6, RZ, RZ, -0x1 ;  /* 0xffffffffff067424 */ /* 0x000fe200078e00ff */
[----:B------:R-:W-:Y:S01]  /*0ae0*/  ULDC.64 UR4, c[0x0][0x650] ;  /* 0x0001940000047ab9 */ /* 0x000fe20000000a00 */
[----:B------:R-:W-:Y:S01]  /*0af0*/  IMAD.MOV.U32 R5, RZ, RZ, -0x1 ;  /* 0xffffffffff057424 */ /* 0x000fe200078e00ff */
[----:B------:R-:W-:Y:S01]  /*0b00*/  ISETP.GE.U32.AND P0, PT, R19, UR4, PT ;  /* 0x0000000413007c0c */ /* 0x000fe2000bf06070 */
[----:B------:R-:W-:Y:S01]  /*0b10*/  UMOV UR22, 0xffffffff ;  /* 0xffffffff00167882 */ /* 0x000fe20000000000 */
[----:B------:R1:W-:Y:S01]  /*0b20*/  STL [R1+0x8c], R6 ;  /* 0x00008c0601007387 */ /* 0x0003e20000100800 */
[----:B------:R-:W-:Y:S02]  /*0b30*/  PRMT R4, RZ, 0x7610, R4 ;  /* 0x00007610ff047816 */ /* 0x000fe40000000004 */
[----:B------:R-:W-:Y:S01]  /*0b40*/  ISETP.GE.U32.AND.EX P0, PT, R23, UR5, PT, P0 ;  /* 0x0000000517007c0c */ /* 0x000fe2000bf06100 */
[----:B------:R1:W-:-:S12]  /*0b50*/  STL [R1+0x88], R5 ;  /* 0x0000880501007387 */ /* 0x0003d80000100800 */
[----:B-1----:R-:W-:Y:S05]  /*0b60*/  @P0 BRA `(.L_x_9) ;  /* 0x0000000400380947 */ /* 0x002fea0003800000 */
[----:B------:R-:W1:Y:S01]  /*0b70*/  LDC.64 R14, c[0x0][0x628] ;  /* 0x00018a00ff0e7b82 */ /* 0x000e620000000a00 */
[----:B------:R-:W-:Y:S02]  /*0b80*/  IMAD.MOV.U32 R4, RZ, RZ, R19 ;  /* 0x000000ffff047224 */ /* 0x000fe400078e0013 */
[----:B------:R-:W-:-:S05]  /*0b90*/  IMAD.MOV.U32 R5, RZ, RZ, R23 ;  /* 0x000000ffff057224 */ /* 0x000fca00078e0017 */
[----:B------:R-:W2:Y:S08]  /*0ba0*/  LDC R10, c[0x0][0x630] ;  /* 0x00018c00ff0a7b82 */ /* 0x000eb00000000800 */
[----:B------:R-:W3:Y:S01]  /*0bb0*/  LDC.64 R16, c[0x0][0x620] ;  /* 0x00018800ff107b82 */ /* 0x000ee20000000a00 */
[----:B-1----:R-:W-:-:S04]  /*0bc0*/  ISETP.NE.U32.AND P0, PT, R14, RZ, PT ;  /* 0x000000ff0e00720c */ /* 0x002fc80003f05070 */
[----:B------:R-:W-:-:S13]  /*0bd0*/  ISETP.NE.AND.EX P0, PT, R15, RZ, PT, P0 ;  /* 0x000000ff0f00720c */ /* 0x000fda0003f05300 */
[----:B--23--:R-:W-:Y:S05]  /*0be0*/  @!P0 BRA `(.L_x_10) ;  /* 0x0000000000288947 */ /* 0x00cfea0003800000 */
[----:B------:R-:W1:Y:S02]  /*0bf0*/  LDC R9, c[0x0][0x634] ;  /* 0x00018d00ff097b82 */ /* 0x000e640000000800 */
[----:B-1----:R-:W-:-:S05]  /*0c00*/  IADD3 R9, P0, R19, R9, RZ ;  /* 0x0000000913097210 */ /* 0x002fca0007f1e0ff */
[----:B------:R-:W-:-:S04]  /*0c10*/  IMAD.X R13, RZ, RZ, R23, P0 ;  /* 0x000000ffff0d7224 */ /* 0x000fc800000e0617 */
[----:B------:R-:W-:-:S04]  /*0c20*/  IMAD.WIDE.U32 R4, R13, R14, RZ ;  /* 0x0000000e0d047225 */ /* 0x000fc800078e00ff */
[----:B------:R-:W-:-:S04]  /*0c30*/  IMAD.WIDE.U32 R6, P0, R9, R15, R4 ;  /* 0x0000000f09067225 */ /* 0x000fc80007800004 */
[----:B------:R-:W-:-:S04]  /*0c40*/  IMAD.WIDE.U32 R4, R9, R14, RZ ;  /* 0x0000000e09047225 */ /* 0x000fc800078e00ff */
[----:B------:R-:W-:Y:S01]  /*0c50*/  IMAD.X R9, RZ, RZ, RZ, P0 ;  /* 0x000000ffff097224 */ /* 0x000fe200000e06ff */
[----:B------:R-:W-:Y:S01]  /*0c60*/  IADD3 RZ, P0, R5, R6, RZ ;  /* 0x0000000605ff7210 */ /* 0x000fe20007f1e0ff */
[----:B------:R-:W-:-:S04]  /*0c70*/  IMAD.MOV.U32 R8, RZ, RZ, R7 ;  /* 0x000000ffff087224 */ /* 0x000fc800078e0007 */
[----:B------:R-:W-:-:S08]  /*0c80*/  IMAD.WIDE.U32.X R4, R13, R15, R8, P0 ;  /* 0x0000000f0d047225 */ /* 0x000fd000000e0408 */
.L_x_10:
[----:B------:R-:W1:Y:S01]  /*0c90*/  LDC.64 R20, c[0x0][0x640] ;  /* 0x00019000ff147b82 */ /* 0x000e620000000a00 */
[-C--:B------:R-:W-:Y:S01]  /*0ca0*/  SHF.R.U64 R22, R4, R10.reuse, R5 ;  /* 0x0000000a04167219 */ /* 0x080fe20000001205 */
[----:B------:R-:W-:Y:S01]  /*0cb0*/  IMAD.MOV.U32 R4, RZ, RZ, R19 ;  /* 0x000000ffff047224 */ /* 0x000fe200078e0013 */
[----:B------:R-:W-:Y:S01]  /*0cc0*/  SHF.R.U32.HI R3, RZ, R10, R5 ;  /* 0x0000000aff037219 */ /* 0x000fe20000011605 */
[----:B------:R-:W-:Y:S01]  /*0cd0*/  IMAD.MOV.U32 R5, RZ, RZ, R23 ;  /* 0x000000ffff057224 */ /* 0x000fe200078e0017 */
[----:B------:R-:W-:Y:S01]  /*0ce0*/  IADD3 R7, P0, RZ, -R22, RZ ;  /* 0x80000016ff077210 */ /* 0x000fe20007f1e0ff */
[----:B0-----:R-:W-:Y:S02]  /*0cf0*/  IMAD R23, R11, R12, R2 ;  /* 0x0000000c0b177224 */ /* 0x001fe400078e0202 */
[----:B------:R-:W0:Y:S01]  /*0d00*/  LDC R8, c[0x0][0x618] ;  /* 0x00018600ff087b82 */ /* 0x000e220000000800 */
[----:B------:R-:W-:Y:S02]  /*0d10*/  IMAD.MOV.U32 R11, RZ, RZ, 0x1 ;  /* 0x00000001ff0b7424 */ /* 0x000fe400078e00ff */
[----:B------:R-:W-:-:S02]  /*0d20*/  IMAD.X R3, RZ, RZ, ~R3, P0 ;  /* 0x000000ffff037224 */ /* 0x000fc400000e0e03 */
[----:B------:R-:W-:-:S03]  /*0d30*/  IMAD.WIDE.U32 R4, R7, R16, R4 ;  /* 0x0000001007047225 */ /* 0x000fc600078e0004 */
[----:B------:R-:W2:Y:S01]  /*0d40*/  LDC R14, c[0x0][0x608] ;  /* 0x00018200ff0e7b82 */ /* 0x000ea20000000800 */
[----:B------:R-:W-:-:S04]  /*0d50*/  IMAD R6, R3, R16, RZ ;  /* 0x0000001003067224 */ /* 0x000fc800078e02ff */
[----:B------:R-:W-:-:S03]  /*0d60*/  IMAD R3, R7, R17, R6 ;  /* 0x0000001107037224 */ /* 0x000fc600078e0206 */
[----:B------:R-:W3:Y:S01]  /*0d70*/  LDC R18, c[0x0][0x658] ;  /* 0x00019600ff127b82 */ /* 0x000ee20000000800 */
[----:B------:R-:W-:Y:S01]  /*0d80*/  IMAD.IADD R3, R5, 0x1, R3 ;  /* 0x0000000105037824 */ /* 0x000fe200078e0203 */
[----:B-1----:R-:W-:Y:S01]  /*0d90*/  ISETP.NE.U32.AND P0, PT, R20, RZ, PT ;  /* 0x000000ff1400720c */ /* 0x002fe20003f05070 */
[----:B------:R-:W-:-:S03]  /*0da0*/  IMAD.MOV.U32 R5, RZ, RZ, -0x1 ;  /* 0xffffffffff057424 */ /* 0x000fc600078e00ff */
[----:B------:R-:W-:Y:S02]  /*0db0*/  ISETP.NE.AND.EX P0, PT, R21, RZ, PT, P0 ;  /* 0x000000ff1500720c */ /* 0x000fe40003f05300 */
[----:B------:R-:W1:Y:S01]  /*0dc0*/  LDC R13, c[0x0][0x600] ;  /* 0x00018000ff0d7b82 */ /* 0x000e620000000800 */
[-CC-:B0-----:R-:W-:Y:S02]  /*0dd0*/  SHF.R.U64 R10, R4, R8.reuse, R3.reuse ;  /* 0x00000008040a7219 */ /* 0x181fe40000001203 */
[----:B------:R-:W-:-:S05]  /*0de0*/  SHF.R.U32.HI R3, RZ, R8, R3 ;  /* 0x00000008ff037219 */ /* 0x000fca0000011603 */
[----:B------:R-:W0:Y:S01]  /*0df0*/  LDC R15, c[0x0][0x648] ;  /* 0x00019200ff0f7b82 */ /* 0x000e220000000800 */
[-CC-:B--2---:R-:W-:Y:S02]  /*0e00*/  SHF.R.U64 R19, R10, R14.reuse, R3.reuse ;  /* 0x0000000e0a137219 */ /* 0x184fe40000001203 */
[----:B------:R-:W-:-:S05]  /*0e10*/  SHF.R.U32.HI R3, RZ, R14, R3 ;  /* 0x0000000eff037219 */ /* 0x000fca0000011603 */
[----:B------:R-:W2:Y:S01]  /*0e20*/  LDC R17, c[0x0][0x638] ;  /* 0x00018e00ff117b82 */ /* 0x000ea20000000800 */
[-C--:B---3--:R-:W-:Y:S02]  /*0e30*/  SHF.L.U32 R2, R5, R18.reuse, RZ ;  /* 0x0000001205027219 */ /* 0x088fe400000006ff */
[--C-:B------:R-:W-:Y:S02]  /*0e40*/  SHF.R.U64 R12, R19, R18, R3.reuse ;  /* 0x00000012130c7219 */ /* 0x100fe40000001203 */
[----:B------:R-:W-:Y:S02]  /*0e50*/  LOP3.LUT R8, RZ, R2, RZ, 0x33, !PT ;  /* 0x00000002ff087212 */ /* 0x000fe400078e33ff */
[----:B------:R-:W-:Y:S01]  /*0e60*/  SHF.R.U32.HI R3, RZ, R18, R3 ;  /* 0x00000012ff037219 */ /* 0x000fe20000011603 */
[----:B------:R-:W3:Y:S01]  /*0e70*/  LDC R16, c[0x0][0x610] ;  /* 0x00018400ff107b82 */ /* 0x000ee20000000800 */
[----:B------:R-:W-:Y:S01]  /*0e80*/  IMAD.MOV.U32 R2, RZ, RZ, R12 ;  /* 0x000000ffff027224 */ /* 0x000fe200078e000c */
[----:B------:R-:W-:Y:S06]  /*0e90*/  @!P0 BRA `(.L_x_11) ;  /* 0x0000000000288947 */ /* 0x000fec0003800000 */
[----:B------:R-:W4:Y:S02]  /*0ea0*/  LDC R7, c[0x0][0x64c] ;  /* 0x00019300ff077b82 */ /* 0x000f240000000800 */
[----:B----4-:R-:W-:-:S05]  /*0eb0*/  IADD3 R7, P0, R12, R7, RZ ;  /* 0x000000070c077210 */ /* 0x010fca0007f1e0ff */
        /* <DEDUP_REMOVED lines=8> */
.L_x_11:
[----:B0-----:R-:W-:Y:S01]  /*0f40*/  SHF.R.U64 R4, R2, R15, R3 ;  /* 0x0000000f02047219 */ /* 0x001fe20000001203 */
[----:B-1----:R-:W-:Y:S01]  /*0f50*/  VIADD R5, R13, 0xffffffff ;  /* 0xffffffff0d057836 */ /* 0x002fe20000000000 */
[----:B------:R-:W-:Y:S02]  /*0f60*/  SHF.L.U32 R2, R11, R18, RZ ;  /* 0x000000120b027219 */ /* 0x000fe400000006ff */
[----:B------:R-:W-:Y:S01]  /*0f70*/  LOP3.LUT R3, R19, R8, RZ, 0xc0, !PT ;  /* 0x0000000813037212 */ /* 0x000fe200078ec0ff */
[----:B------:R-:W-:Y:S01]  /*0f80*/  IMAD.MOV R6, RZ, RZ, -R4 ;  /* 0x000000ffff067224 */ /* 0x000fe200078e0a04 */
[----:B------:R-:W-:Y:S02]  /*0f90*/  SEL R0, R0, R23, !P4 ;  /* 0x0000001700007207 */ /* 0x000fe40006000000 */
[----:B------:R-:W-:Y:S01]  /*0fa0*/  LOP3.LUT R5, R10, R5, RZ, 0xc0, !PT ;  /* 0x000000050a057212 */ /* 0x000fe200078ec0ff */
[----:B------:R-:W-:Y:S01]  /*0fb0*/  IMAD R3, R2, R4, R3 ;  /* 0x0000000402037224 */ /* 0x000fe200078e0203 */
[----:B------:R-:W-:Y:S01]  /*0fc0*/  R2UR UR22, R22 ;  /* 0x00000000161672ca */ /* 0x000fe200000e0000 */
[----:B--2---:R-:W-:-:S02]  /*0fd0*/  IMAD R2, R6, R17, R12 ;  /* 0x0000001106027224 */ /* 0x004fc400078e020c */
[----:B---3--:R-:W-:Y:S02]  /*0fe0*/  IMAD R0, R3, R16, R0 ;  /* 0x0000001003007224 */ /* 0x008fe400078e0200 */
[----:B------:R-:W-:Y:S02]  /*0ff0*/  IMAD R3, R2, R13, R5 ;  /* 0x0000000d02037224 */ /* 0x000fe400078e0205 */
[----:B------:R-:W-:-:S03]  /*1000*/  IMAD.MOV.U32 R4, RZ, RZ, 0x1 ;  /* 0x00000001ff047424 */ /* 0x000fc600078e00ff */
[----:B------:R-:W-:Y:S02]  /*1010*/  SEL R2, R3, R0, !P4 ;  /* 0x0000000003027207 */ /* 0x000fe40006000000 */
[----:B------:R-:W-:-:S03]  /*1020*/  SEL R0, R0, R3, !P4 ;  /* 0x0000000300007207 */ /* 0x000fc60006000000 */
[----:B------:R1:W-:Y:S04]  /*1030*/  STL [R1+0x88], R2 ;  /* 0x0000880201007387 */ /* 0x0003e80000100800 */
[----:B------:R1:W-:Y:S02]  /*1040*/  STL [R1+0x8c], R0 ;  /* 0x00008c0001007387 */ /* 0x0003e40000100800 */
.L_x_9:
[----:B------:R-:W-:-:S08]  /*1050*/  NOP ;  /* 0x0000000000007918 */ /* 0x000fd00000000000 */
[----:B------:R-:W2:Y:S02]  /*1060*/  USETMAXREG.TRY_ALLOC.CTAPOOL UP0, 0xe8 ;  /* 0x000000e8000079c8 */ /* 0x000ea40008000600 */
[----:B--2---:R-:W-:-:S13]  /*1070*/  PLOP3.LUT P0, PT, PT, PT, UP0, 0x80, 0x0 ;  /* 0x000000000000781c */ /* 0x004fda0003f0f008 */
[----:B------:R-:W-:Y:S05]  /*1080*/  @!P0 BRA `(.L_x_9) ;  /* 0xfffffffc00f08947 */ /* 0x000fea000383ffff */
[----:B------:R-:W-:Y:S01]  /*1090*/  ULDC.64 UR4, c[0x0][0x598] ;  /* 0x0001660000047ab9 */ /* 0x000fe20000000a00 */
[----:B------:R-:W-:Y:S01]  /*10a0*/  ULDC.64 UR14, c[0x0][0x208] ;  /* 0x00008200000e7ab9 */ /* 0x000fe20000000a00 */
[----:B------:R-:W-:-:S04]  /*10b0*/  ISETP.NE.U32.AND P0, PT, RZ, UR4, PT ;  /* 0x00000004ff007c0c */ /* 0x000fc8000bf05070 */
[----:B------:R-:W-:-:S13]  /*10c0*/  ISETP.NE.AND.EX P0, PT, RZ, UR5, PT, P0 ;  /* 0x00000005ff007c0c */ /* 0x000fda000bf05300 */
[----:B------:R-:W-:Y:S05]  /*10d0*/  @!P0 BRA `(.L_x_12) ;  /* 0x0000000000208947 */ /* 0x000fea0003800000 */
[----:B-1----:R-:W1:Y:S02]  /*10e0*/  LDC.64 R2, c[0x0][0x598] ;  /* 0x00016600ff027b82 */ /* 0x002e640000000a00 */
[----:B-1----:R-:W2:Y:S02]  /*10f0*/  LDG.E.64 R2, desc[UR14][R2.64] ;  /* 0x0000000e02027981 */ /* 0x002ea4000c1e1b00 */
[----:B--2---:R-:W-:-:S04]  /*1100*/  ISETP.NE.U32.AND P0, PT, R2, RZ, PT ;  /* 0x000000ff0200720c */ /* 0x004fc80003f05070 */
[----:B------:R-:W-:-:S13]  /*1110*/  ISETP.NE.AND.EX P0, PT, R3, RZ, PT, P0 ;  /* 0x000000ff0300720c */ /* 0x000fda0003f05300 */
[----:B------:R-:W-:Y:S05]  /*1120*/  @!P0 BRA `(.L_x_12) ;  /* 0x00000000000c8947 */ /* 0x000fea0003800000 */
[----:B------:R-:W2:Y:S02]  /*1130*/  LD.E R2, desc[UR14][R2.64] ;  /* 0x0000000e02027980 */ /* 0x000ea4000c101900 */
[----:B--2---:R-:W-:Y:S01]  /*1140*/  R2UR UR20, R2 ;  /* 0x00000000021472ca */ /* 0x004fe200000e0000 */
[----:B------:R-:W-:-:S14]  /*1150*/  BRA `(.L_x_13) ;  /* 0x0000000000247947 */ /* 0x000fdc0003800000 */
.L_x_12:
[----:B------:R-:W-:Y:S02]  /*1160*/  ULDC.64 UR4, c[0x0][0x588] ;  /* 0x0001620000047ab9 */ /* 0x000fe40000000a00 */
[----:B------:R-:W-:-:S04]  /*1170*/  ISETP.NE.U32.AND P0, PT, RZ, UR4, PT ;  /* 0x00000004ff007c0c */ /* 0x000fc8000bf05070 */
[----:B------:R-:W-:-:S13]  /*1180*/  ISETP.NE.AND.EX P0, PT, RZ, UR5, PT, P0 ;  /* 0x00000005ff007c0c */ /* 0x000fda000bf05300 */
[----:B------:R-:W-:Y:S05]  /*1190*/  @!P0 BRA `(.L_x_14) ;  /* 0x0000000000108947 */ /* 0x000fea0003800000 */
[----:B-1----:R-:W1:Y:S02]  /*11a0*/  LDC.64 R2, c[0x0][0x588] ;  /* 0x00016200ff027b82 */ /* 0x002e640000000a00 */
[----:B-1----:R-:W2:Y:S02]  /*11b0*/  LDG.E R2, desc[UR14][R2.64] ;  /* 0x0000000e02027981 */ /* 0x002ea4000c1e1900 */
[----:B--2---:R-:W-:Y:S01]  /*11c0*/  R2UR UR20, R2 ;  /* 0x00000000021472ca */ /* 0x004fe200000e0000 */
[----:B------:R-:W-:-:S14]  /*11d0*/  BRA `(.L_x_13) ;  /* 0x0000000000047947 */ /* 0x000fdc0003800000 */
.L_x_14:
[----:B------:R-:W-:-:S05]  /*11e0*/  ULDC UR20, c[0x0][0x580] ;  /* 0x0001600000147ab9 */ /* 0x000fca0000000800 */
.L_x_13:
[----:B------:R-:W-:Y:S02]  /*11f0*/  ULDC.64 UR4, c[0x0][0x5a0] ;  /* 0x0001680000047ab9 */ /* 0x000fe40000000a00 */
        /* <DEDUP_REMOVED lines=11> */
.L_x_15:
        /* <DEDUP_REMOVED lines=8> */
.L_x_17:
[----:B------:R-:W-:-:S05]  /*1330*/  ULDC UR21, c[0x0][0x584] ;  /* 0x0001610000157ab9 */ /* 0x000fca0000000800 */
.L_x_16:
[----:B------:R-:W-:-:S13]  /*1340*/  LOP3.LUT P0, RZ, R4, 0xff, RZ, 0xc0, !PT ;  /* 0x000000ff04ff7812 */ /* 0x000fda000780c0ff */
[----:B------:R-:W-:Y:S05]  /*1350*/  @!P0 EXIT ;  /* 0x000000000000894d */ /* 0x000fea0003800000 */
[----:B------:R-:W-:Y:S01]  /*1360*/  ULDC UR4, c[0x0][0x28c] ;  /* 0x0000a30000047ab9 */ /* 0x000fe20000000800 */
[----:B------:R-:W-:Y:S02]  /*1370*/  ULOP3.LUT UR23, UR13, 0x1, URZ, 0xfc, !UPT ;  /* 0x000000010d177892 */ /* 0x000fe4000f8efc3f */
[----:B------:R-:W-:-:S04]  /*1380*/  UIADD3 UR4, UR4, 0x3f, URZ ;  /* 0x0000003f04047890 */ /* 0x000fc8000fffe03f */
[----:B------:R-:W-:-:S04]  /*1390*/  USHF.R.S32.HI UR5, URZ, 0x1f, UR4 ;  /* 0x0000001f3f057899 */ /* 0x000fc80008011404 */
[----:B------:R-:W-:-:S03]  /*13a0*/  ULEA.HI UR5, UR5, UR4, URZ, 0x6 ;  /* 0x0000000405057291 */ /* 0x000fc6000f8f303f */
[----:B------:R-:W-:Y:S01]  /*13b0*/  UMOV UR4, URZ ;  /* 0x0000003f00047c82 */ /* 0x000fe20008000000 */
[----:B------:R-:W-:-:S03]  /*13c0*/  USHF.R.S32.HI UR9, URZ, 0x6, UR5 ;  /* 0x000000063f097899 */ /* 0x000fc60008011405 */
[----:B------:R-:W-:-:S09]  /*13d0*/  UMOV UR5, URZ ;  /* 0x0000003f00057c82 */ /* 0x000fd20008000000 */
.L_x_300:
[----:B-1----:R-:W1:Y:S01]  /*13e0*/  S2R R0, SR_TID.X ;  /* 0x0000000000007919 */ /* 0x002e620000002100 */
[----:B--2---:R-:W2:Y:S01]  /*13f0*/  S2UR UR17, SR_CgaCtaId ;  /* 0x00000000001179c3 */ /* 0x004ea20000008800 */
[----:B------:R-:W-:Y:S01]  /*1400*/  UMOV UR16, 0x400 ;  /* 0x0000040000107882 */ /* 0x000fe20000000000 */
[----:B------:R-:W-:Y:S01]  /*1410*/  UMOV UR6, URZ ;  /* 0x0000003f00067c82 */ /* 0x000fe20008000000 */
[----:B------:R-:W-:Y:S01]  /*1420*/  STL [R1+0x74], RZ ;  /* 0x000074ff01007387 */ /* 0x000fe20000100800 */
[----:B------:R-:W-:Y:S01]  /*1430*/  UMOV UR7, URZ ;  /* 0x0000003f00077c82 */ /* 0x000fe20008000000 */
[----:B------:R-:W-:Y:S01]  /*1440*/  UMOV UR8, URZ ;  /* 0x0000003f00087c82 */ /* 0x000fe20008000000 */
[----:B------:R-:W-:Y:S01]  /*1450*/  CS2R R4, SRZ ;  /* 0x0000000000047805 */ /* 0x000fe2000001ff00 */
[----:B------:R-:W-:Y:S01]  /*1460*/  STL [R1+0x70], RZ ;  /* 0x000070ff01007387 */ /* 0x000fe20000100800 */
[----:B---3--:R-:W3:Y:S01]  /*1470*/  LDC R2, c[0x0][0x28c] ;  /* 0x0000a300ff027b82 */ /* 0x008ee20000000800 */
[----:B------:R-:W-:-:S02]  /*1480*/  CS2R R6, SRZ ;  /* 0x0000000000067805 */ /* 0x000fc4000001ff00 */
[----:B------:R-:W-:Y:S01]  /*1490*/  CS2R R8, SRZ ;  /* 0x0000000000087805 */ /* 0x000fe2000001ff00 */
[----:B------:R-:W-:Y:S01]  /*14a0*/  STL [R1+0x6c], RZ ;  /* 0x00006cff01007387 */ /* 0x000fe20000100800 */
[----:B------:R-:W-:Y:S02]  /*14b0*/  CS2R R10, SRZ ;  /* 0x00000000000a7805 */ /* 0x000fe4000001ff00 */
[----:B------:R-:W-:Y:S02]  /*14c0*/  CS2R R12, SRZ ;  /* 0x00000000000c7805 */ /* 0x000fe4000001ff00 */
[----:B------:R-:W-:Y:S01]  /*14d0*/  CS2R R14, SRZ ;  /* 0x00000000000e7805 */ /* 0x000fe2000001ff00 */
[----:B------:R-:W-:Y:S01]  /*14e0*/  STL [R1+0x68], RZ ;  /* 0x000068ff01007387 */ /* 0x000fe20000100800 */
[----:B------:R-:W-:Y:S02]  /*14f0*/  CS2R R16, SRZ ;  /* 0x0000000000107805 */ /* 0x000fe4000001ff00 */
[----:B0-----:R-:W-:-:S02]  /*1500*/  CS2R R18, SRZ ;  /* 0x0000000000127805 */ /* 0x001fc4000001ff00 */
[----:B------:R-:W-:Y:S01]  /*1510*/  CS2R R20, SRZ ;  /* 0x0000000000147805 */ /* 0x000fe2000001ff00 */
[----:B------:R-:W-:Y:S01]  /*1520*/  STL [R1+0x64], RZ ;  /* 0x000064ff01007387 */ /* 0x000fe20000100800 */
[----:B------:R-:W-:Y:S02]  /*1530*/  CS2R R22, SRZ ;  /* 0x0000000000167805 */ /* 0x000fe4000001ff00 */
[----:B------:R-:W-:Y:S02]  /*1540*/  CS2R R152, SRZ ;  /* 0x0000000000987805 */ /* 0x000fe4000001ff00 */
[----:B------:R-:W-:Y:S01]  /*1550*/  CS2R R154, SRZ ;  /* 0x00000000009a7805 */ /* 0x000fe2000001ff00 */
[----:B------:R-:W-:Y:S01]  /*1560*/  STL [R1+0x60], RZ ;  /* 0x000060ff01007387 */ /* 0x000fe20000100800 */
[----:B------:R-:W-:Y:S02]  /*1570*/  CS2R R156, SRZ ;  /* 0x00000000009c7805 */ /* 0x000fe4000001ff00 */
[----:B------:R-:W-:-:S02]  /*1580*/  CS2R R158, SRZ ;  /* 0x00000000009e7805 */ /* 0x000fc4000001ff00 */
[----:B------:R-:W-:Y:S01]  /*1590*/  CS2R R160, SRZ ;  /* 0x0000000000a07805 */ /* 0x000fe2000001ff00 */
[----:B------:R-:W-:Y:S01]  /*15a0*/  STL [R1+0x5c], RZ ;  /* 0x00005cff01007387 */ /* 0x000fe20000100800 */
[----:B------:R-:W-:Y:S02]  /*15b0*/  CS2R R162, SRZ ;  /* 0x0000000000a27805 */ /* 0x000fe4000001ff00 */
[----:B------:R-:W-:Y:S02]  /*15c0*/  CS2R R164, SRZ ;  /* 0x0000000000a47805 */ /* 0x000fe4000001ff00 */
[----:B------:R-:W-:Y:S02]  /*15d0*/  CS2R R166, SRZ ;  /* 0x0000000000a67805 */ /* 0x000fe4000001ff00 */
[----:B-1----:R-:W-:Y:S01]  /*15e0*/  LOP3.LUT R0, R0, 0x80, RZ, 0xc0, !PT ;  /* 0x0000008000007812 */ /* 0x002fe200078ec0ff */
[----:B------:R-:W-:Y:S01]  /*15f0*/  STL [R1+0x58], RZ ;  /* 0x000058ff01007387 */ /* 0x000fe20000100800 */
[----:B---3--:R-:W-:-:S02]  /*1600*/  ISETP.GE.AND P0, PT, R2, 0x1, PT ;  /* 0x000000010200780c */ /* 0x008fc40003f06270 */
[----:B------:R-:W-:Y:S02]  /*1610*/  CS2R R2, SRZ ;  /* 0x0000000000027805 */ /* 0x000fe4000001ff00 */
[----:B------:R-:W-:Y:S01]  /*1620*/  SHF.R.U32.HI R0, RZ, 0x7, R0 ;  /* 0x00000007ff007819 */ /* 0x000fe20000011600 */
[----:B------:R-:W-:Y:S01]  /*1630*/  STL [R1+0x54], RZ ;  /* 0x000054ff01007387 */ /* 0x000fe20000100800 */
[----:B------:R-:W-:Y:S02]  /*1640*/  CS2R R168, SRZ ;  /* 0x0000000000a87805 */ /* 0x000fe4000001ff00 */
[----:B------:R-:W-:Y:S02]  /*1650*/  CS2R R170, SRZ ;  /* 0x0000000000aa7805 */ /* 0x000fe4000001ff00 */
[----:B------:R-:W-:Y:S01]  /*1660*/  CS2R R172, SRZ ;  /* 0x0000000000ac7805 */ /* 0x000fe2000001ff00 */
[----:B------:R-:W-:Y:S01]  /*1670*/  STL [R1+0x50], RZ ;  /* 0x000050ff01007387 */ /* 0x000fe20000100800 */
[----:B------:R-:W-:-:S02]  /*1680*/  CS2R R174, SRZ ;  /* 0x0000000000ae7805 */ /* 0x000fc4000001ff00 */
[----:B------:R-:W-:Y:S02]  /*1690*/  CS2R R176, SRZ ;  /* 0x0000000000b07805 */ /* 0x000fe4000001ff00 */
[----:B------:R-:W-:Y:S01]  /*16a0*/  CS2R R178, SRZ ;  /* 0x0000000000b27805 */ /* 0x000fe2000001ff00 */
[----:B------:R-:W0:Y:S01]  /*16b0*/  SHFL.IDX PT, R0, R0, RZ, 0x1f ;  /* 0x00001fff00007589 */ /* 0x000e2200000e0000 */
[----:B------:R-:W-:Y:S02]  /*16c0*/  CS2R R180, SRZ ;  /* 0x0000000000b47805 */ /* 0x000fe4000001ff00 */
[----:B------:R-:W-:Y:S02]  /*16d0*/  CS2R R182, SRZ ;  /* 0x0000000000b67805 */ /* 0x000fe4000001ff00 */
[----:B------:R-:W-:Y:S01]  /*16e0*/  CS2R R184, SRZ ;  /* 0x0000000000b87805 */ /* 0x000fe2000001ff00 */
[----:B------:R1:W-:Y:S01]  /*16f0*/  STL [R1+0x4c], RZ ;  /* 0x00004cff01007387 */ /* 0x0003e20000100800 */
[----:B------:R-:W-:-:S02]  /*1700*/  CS2R R186, SRZ ;  /* 0x0000000000ba7805 */ /* 0x000fc4000001ff00 */
[----:B------:R-:W-:Y:S02]  /*1710*/  CS2R R188, SRZ ;  /* 0x0000000000bc7805 */ /* 0x000fe4000001ff00 */
[----:B------:R-:W-:Y:S01]  /*1720*/  CS2R R190, SRZ ;  /* 0x0000000000be7805 */ /* 0x000fe2000001ff00 */
[----:B------:R1:W-:Y:S01]  /*1730*/  STL [R1+0x48], RZ ;  /* 0x000048ff01007387 */ /* 0x0003e20000100800 */
        /* <DEDUP_REMOVED lines=14> */
[----:B------:R-:W-:Y:S02]  /*1820*/  CS2R R214, SRZ ;  /* 0x0000000000d67805 */ /* 0x000fe4000001ff00 */
[----:B0-----:R-:W-:Y:S01]  /*1830*/  R2UR UR11, R0 ;  /* 0x00000000000b72ca */ /* 0x001fe200000e0000 */
[----:B------:R1:W-:Y:S01]  /*1840*/  STL [R1+0x38], RZ ;  /* 0x000038ff01007387 */ /* 0x0003e20000100800 */
[----:B------:R-:W-:Y:S01]  /*1850*/  IMAD.MOV.U32 R0, RZ, RZ, RZ ;  /* 0x000000ffff007224 */ /* 0x000fe200078e00ff */
[----:B------:R-:W-:Y:S02]  /*1860*/  CS2R R216, SRZ ;  /* 0x0000000000d87805 */ /* 0x000fe4000001ff00 */
[----:B------:R-:W-:Y:S01]  /*1870*/  CS2R R218, SRZ ;  /* 0x0000000000da7805 */ /* 0x000fe2000001ff00 */
[----:B------:R1:W-:Y:S01]  /*1880*/  STL [R1+0x34], RZ ;  /* 0x000034ff01007387 */ /* 0x0003e20000100800 */
[----:B------:R-:W-:-:S02]  /*1890*/  CS2R R220, SRZ ;  /* 0x0000000000dc7805 */ /* 0x000fc4000001ff00 */
[----:B------:R-:W-:Y:S02]  /*18a0*/  CS2R R222, SRZ ;  /* 0x0000000000de7805 */ /* 0x000fe4000001ff00 */
[----:B------:R-:W-:Y:S01]  /*18b0*/  CS2R R224, SRZ ;  /* 0x0000000000e07805 */ /* 0x000fe2000001ff00 */
[----:B------:R1:W-:Y:S01]  /*18c0*/  STL [R1+0x30], RZ ;  /* 0x000030ff01007387 */ /* 0x0003e20000100800 */
[----:B------:R-:W-:Y:S01]  /*18d0*/  IMAD.MOV.U32 R226, RZ, RZ, RZ ;  /* 0x000000ffffe27224 */ /* 0x000fe200078e00ff */
[----:B------:R-:W-:Y:S01]  /*18e0*/  CS2R R88, SRZ ;  /* 0x0000000000587805 */ /* 0x000fe2000001ff00 */
[----:B------:R-:W-:Y:S01]  /*18f0*/  IMAD.U32 R227, RZ, RZ, UR4 ;  /* 0x00000004ffe37e24 */ /* 0x000fe2000f8e00ff */
[----:B------:R1:W-:Y:S01]  /*1900*/  STL [R1+0x2c], RZ ;  /* 0x00002cff01007387 */ /* 0x0003e20000100800 */
[----:B------:R-:W-:Y:S01]  /*1910*/  ULEA.HI UR10, UR11, UR11, URZ, 0x1 ;  /* 0x0000000b0b0a7291 */ /* 0x000fe2000f8f083f */
[----:B------:R-:W-:Y:S02]  /*1920*/  CS2R R90, SRZ ;  /* 0x00000000005a7805 */ /* 0x000fe4000001ff00 */
[----:B------:R-:W-:Y:S01]  /*1930*/  CS2R R92, SRZ ;  /* 0x00000000005c7805 */ /* 0x000fe2000001ff00 */
[----:B------:R1:W-:Y:S01]  /*1940*/  STL [R1+0x28], RZ ;  /* 0x000028ff01007387 */ /* 0x0003e20000100800 */
[----:B------:R-:W-:Y:S01]  /*1950*/  ULOP3.LUT UR12, UR10, 0xffffe, URZ, 0xc0, !UPT ;  /* 0x000ffffe0a0c7892 */ /* 0x000fe2000f8ec03f */
[----:B------:R-:W-:Y:S01]  /*1960*/  CS2R R94, SRZ ;  /* 0x00000000005e7805 */ /* 0x000fe2000001ff00 */
[----:B--2---:R-:W-:Y:S01]  /*1970*/  ULEA UR10, UR17, UR16, 0x18 ;  /* 0x00000010110a7291 */ /* 0x004fe2000f8ec03f */
[----:B------:R1:W-:Y:S01]  /*1980*/  STL [R1+0x24], RZ ;  /* 0x000024ff01007387 */ /* 0x0003e20000100800 */
[----:B------:R-:W-:Y:S01]  /*1990*/  UIADD3 UR12, UR11, -UR12, URZ ;  /* 0x8000000c0b0c7290 */ /* 0x000fe2000fffe03f */
[----:B------:R-:W-:-:S02]  /*19a0*/  CS2R R96, SRZ ;  /* 0x0000000000607805 */ /* 0x000fc4000001ff00 */
[----:B------:R-:W-:Y:S01]  /*19b0*/  CS2R R98, SRZ ;  /* 0x0000000000627805 */ /* 0x000fe2000001ff00 */
[----:B------:R1:W-:Y:S01]  /*19c0*/  STL [R1+0x20], RZ ;  /* 0x000020ff01007387 */ /* 0x0003e20000100800 */
[----:B------:R-:W-:Y:S01]  /*19d0*/  ULEA UR12, UR12, UR10, 0xc ;  /* 0x0000000a0c0c7291 */ /* 0x000fe2000f8e603f */
[----:B------:R-:W-:Y:S02]  /*19e0*/  CS2R R100, SRZ ;  /* 0x0000000000647805 */ /* 0x000fe4000001ff00 */
[----:B------:R-:W-:Y:S01]  /*19f0*/  CS2R R102, SRZ ;  /* 0x0000000000667805 */ /* 0x000fe2000001ff00 */
[----:B------:R1:W-:Y:S01]  /*1a00*/  STL [R1+0x1c], RZ ;  /* 0x00001cff01007387 */ /* 0x0003e20000100800 */
[----:B------:R-:W-:Y:S01]  /*1a10*/  UIADD3 UR12, UR12, 0x180, URZ ;  /* 0x000001800c0c7890 */ /* 0x000fe2000fffe03f */
[----:B------:R-:W-:Y:S02]  /*1a20*/  CS2R R104, SRZ ;  /* 0x0000000000687805 */ /* 0x000fe4000001ff00 */
[----:B------:R-:W-:Y:S01]  /*1a30*/  CS2R R106, SRZ ;  /* 0x00000000006a7805 */ /* 0x000fe2000001ff00 */
[----:B------:R1:W-:Y:S01]  /*1a40*/  STL [R1+0x18], RZ ;  /* 0x000018ff01007387 */ /* 0x0003e20000100800 */
[----:B------:R-:W-:Y:S01]  /*1a50*/  USHF.R.U32.HI UR11, URZ, 0x4, UR12 ;  /* 0x000000043f0b7899 */ /* 0x000fe2000801160c */
[----:B------:R-:W-:-:S02]  /*1a60*/  CS2R R108, SRZ ;  /* 0x00000000006c7805 */ /* 0x000fc4000001ff00 */
[----:B------:R-:W-:Y:S01]  /*1a70*/  CS2R R110, SRZ ;  /* 0x00000000006e7805 */ /* 0x000fe2000001ff00 */
[----:B------:R1:W-:Y:S01]  /*1a80*/  STL [R1+0x14], RZ ;  /* 0x000014ff01007387 */ /* 0x0003e20000100800 */
[----:B------:R-:W-:Y:S01]  /*1a90*/  ULOP3.LUT UR11, UR11, 0x3fff, URZ, 0xc0, !UPT ;  /* 0x00003fff0b0b7892 */ /* 0x000fe2000f8ec03f */
[----:B------:R-:W-:Y:S01]  /*1aa0*/  CS2R R112, SRZ ;  /* 0x0000000000707805 */ /* 0x000fe2000001ff00 */
[----:B------:R-:W-:Y:S01]  /*1ab0*/  UMOV UR12, UR5 ;  /* 0x00000005000c7c82 */ /* 0x000fe20008000000 */
        /* <DEDUP_REMOVED lines=16> */
[----:B------:R1:W-:Y:S01]  /*1bc0*/  STL [R1], RZ ;  /* 0x000000ff01007387 */ /* 0x0003e20000100800 */
[----:B------:R-:W-:Y:S02]  /*1bd0*/  CS2R R138, SRZ ;  /* 0x00000000008a7805 */ /* 0x000fe4000001ff00 */
[----:B------:R-:W-:Y:S02]  /*1be0*/  CS2R R140, SRZ ;  /* 0x00000000008c7805 */ /* 0x000fe4000001ff00 */
[----:B------:R-:W-:Y:S02]  /*1bf0*/  CS2R R142, SRZ ;  /* 0x00000000008e7805 */ /* 0x000fe4000001ff00 */
[----:B------:R-:W-:-:S02]  /*1c00*/  CS2R R144, SRZ ;  /* 0x0000000000907805 */ /* 0x000fc4000001ff00 */
[----:B------:R-:W-:Y:S02]  /*1c10*/  CS2R R146, SRZ ;  /* 0x0000000000927805 */ /* 0x000fe4000001ff00 */
[----:B------:R-:W-:Y:S02]  /*1c20*/  CS2R R148, SRZ ;  /* 0x0000000000947805 */ /* 0x000fe4000001ff00 */
[----:B------:R-:W-:Y:S02]  /*1c30*/  CS2R R150, SRZ ;  /* 0x0000000000967805 */ /* 0x000fe4000001ff00 */
[----:B------:R-:W-:Y:S02]  /*1c40*/  CS2R R24, SRZ ;  /* 0x0000000000187805 */ /* 0x000fe4000001ff00 */
[----:B----4-:R-:W-:Y:S02]  /*1c50*/  CS2R R26, SRZ ;  /* 0x00000000001a7805 */ /* 0x010fe4000001ff00 */
[----:B------:R-:W-:-:S02]  /*1c60*/  CS2R R28, SRZ ;  /* 0x00000000001c7805 */ /* 0x000fc4000001ff00 */
[----:B------:R-:W-:Y:S02]  /*1c70*/  CS2R R30, SRZ ;  /* 0x00000000001e7805 */ /* 0x000fe4000001ff00 */
[----:B------:R-:W-:Y:S02]  /*1c80*/  CS2R R32, SRZ ;  /* 0x0000000000207805 */ /* 0x000fe4000001ff00 */
        /* <DEDUP_REMOVED lines=26> */
[----:B------:R-:W-:Y:S01]  /*1e30*/  CS2R R86, SRZ ;  /* 0x0000000000567805 */ /* 0x000fe2000001ff00 */
[----:B-1----:R-:W-:Y:S06]  /*1e40*/  @!P0 BRA `(.L_x_18) ;  /* 0x0000001000888947 */ /* 0x002fec0003800000 */
[----:B------:R-:W-:-:S06]  /*1e50*/  UISETP.NE.AND UP0, UPT, UR23, 0x3, UPT ;  /* 0x000000031700788c */ /* 0x000fcc000bf05270 */
[----:B------:R-:W-:-:S13]  /*1e60*/  PLOP3.LUT P1, PT, PT, PT, UP0, 0x80, 0x0 ;  /* 0x000000000000781c */ /* 0x000fda0003f2f008 */
[----:B------:R-:W-:Y:S05]  /*1e70*/  @!P1 BRA `(.L_x_19) ;  /* 0x0000000000049947 */ /* 0x000fea0003800000 */
[----:B------:R-:W-:Y:S01]  /*1e80*/  BPT.TRAP 0x1 ;  /* 0x000000040000795c */ /* 0x000fe20000300000 */
.L_x_19:
[----:B------:R-:W-:Y:S01]  /*1e90*/  ULEA UR6, UR5, UR10, 0x3 ;  /* 0x0000000a05067291 */ /* 0x000fe2000f8e183f */
[----:B------:R-:W-:-:S05]  /*1ea0*/  IMAD.U32 R0, RZ, RZ, UR4 ;  /* 0x00000004ff007e24 */ /* 0x000fca000f8e00ff */
[----:B------:R-:W-:-:S04]  /*1eb0*/  SHF.L.U32 R0, R0, 0x1f, RZ ;  /* 0x0000001f00007819 */ /* 0x000fc800000006ff */
[----:B------:R0:W1:Y:S01]  /*1ec0*/  SYNCS.PHASECHK.TRANS64.TRYWAIT P0, [UR6], R0 ;  /* 0x00000000ff0075a7 */ /* 0x0000620008000146 */
[----:B------:R-:W-:Y:S05]  /*1ed0*/  @!P1 BRA `(.L_x_20) ;  /* 0x0000000000049947 */ /* 0x000fea0003800000 */
[----:B------:R-:W-:Y:S01]  /*1ee0*/  BPT.TRAP 0x1 ;  /* 0x000000040000795c */ /* 0x000fe20000300000 */
.L_x_20:
[----:B-1----:R-:W-:Y:S05]  /*1ef0*/  @P0 BRA `(.L_x_21) ;  /* 0x0000000000080947 */ /* 0x002fea0003800000 */
[----:B------:R-:W1:Y:S02]  /*1f00*/  SYNCS.PHASECHK.TRANS64.TRYWAIT P0, [UR6], R0 ;  /* 0x00000000ff0075a7 */ /* 0x000e640008000146 */
[----:B-1----:R-:W-:Y:S05]  /*1f10*/  @!P0 BRA `(.L_x_22) ;  /* 0x000000e800c08947 */ /* 0x002fea0003800000 */
.L_x_21:
[----:B------:R-:W-:Y:S01]  /*1f20*/  UIADD3 UR6, UR10, 0x24180, URZ ;  /* 0x000241800a067890 */ /* 0x000fe2000fffe03f */
[----:B------:R-:W-:Y:S01]  /*1f30*/  WARPGROUP.ARRIVE ;  /* 0x00000000000079c5 */ /* 0x000fe20000000000 */
[----:B------:R-:W-:Y:S01]  /*1f40*/  ULOP3.LUT UR7, UR11, 0x10000, URZ, 0xfc, !UPT ;  /* 0x000100000b077892 */ /* 0x000fe2000f8efc3f */
[----:B------:R2:W-:Y:S01]  /*1f50*/  STL [R1+0x74], RZ ;  /* 0x000074ff01007387 */ /* 0x0005e20000100800 */
[----:B------:R-:W-:Y:S01]  /*1f60*/  USHF.R.U32.HI UR6, URZ, 0x4, UR6 ;  /* 0x000000043f067899 */ /* 0x000fe20008011606 */
[----:B01----:R-:W-:Y:S01]  /*1f70*/  IMAD.MOV.U32 R0, RZ, RZ, RZ ;  /* 0x000000ffff007224 */ /* 0x003fe200078e00ff */
[----:B------:R-:W-:Y:S01]  /*1f80*/  ULEA UR7, UR5, UR7, 0xa ;  /* 0x0000000705077291 */ /* 0x000fe2000f8e503f */
[----:B------:R2:W-:Y:S01]  /*1f90*/  STL [R1+0x70], RZ ;  /* 0x000070ff01007387 */ /* 0x0005e20000100800 */
[----:B------:R-:W-:Y:S01]  /*1fa0*/  ULOP3.LUT UR6, UR6, 0x3fff, URZ, 0xc0, !UPT ;  /* 0x00003fff06067892 */ /* 0x000fe2000f8ec03f */
[----:B------:R-:W-:Y:S01]  /*1fb0*/  CS2R R2, SRZ ;  /* 0x0000000000027805 */ /* 0x000fe2000001ff00 */
[----:B------:R-:W-:Y:S01]  /*1fc0*/  UMOV UR17, 0x80000020 ;  /* 0x8000002000117882 */ /* 0x000fe20000000000 */
[----:B------:R-:W-:Y:S01]  /*1fd0*/  UMOV UR19, 0x80000020 ;  /* 0x8000002000137882 */ /* 0x000fe20000000000 */
[----:B------:R-:W-:Y:S01]  /*1fe0*/  ULOP3.LUT UR6, UR6, 0x10000, URZ, 0xfc, !UPT ;  /* 0x0001000006067892 */ /* 0x000fe2000f8efc3f */
[----:B------:R2:W-:Y:S01]  /*1ff0*/  STL [R1+0x6c], RZ ;  /* 0x00006cff01007387 */ /* 0x0005e20000100800 */
[----:B------:R-:W-:Y:S01]  /*2000*/  UMOV UR16, UR7 ;  /* 0x0000000700107c82 */ /* 0x000fe20008000000 */
[----:B------:R-:W-:Y:S01]  /*2010*/  CS2R R4, SRZ ;  /* 0x0000000000047805 */ /* 0x000fe2000001ff00 */
[----:B------:R-:W-:Y:S01]  /*2020*/  ULEA UR8, UR5, UR6, 0x9 ;  /* 0x0000000605087291 */ /* 0x000fe2000f8e483f */
[----:B------:R2:W-:Y:S01]  /*2030*/  STL [R1+0x68], RZ ;  /* 0x000068ff01007387 */ /* 0x0005e20000100800 */
[----:B------:R-:W-:Y:S01]  /*2040*/  CS2R R6, SRZ ;  /* 0x0000000000067805 */ /* 0x000fe2000001ff00 */
[----:B------:R-:W-:Y:S01]  /*2050*/  UMOV UR6, 0x2 ;  /* 0x0000000200067882 */ /* 0x000fe20000000000 */
[----:B------:R-:W-:Y:S01]  /*2060*/  CS2R R8, SRZ ;  /* 0x0000000000087805 */ /* 0x000fe2000001ff00 */
[----:B------:R2:W-:Y:S01]  /*2070*/  STL [R1+0x64], RZ ;  /* 0x000064ff01007387 */ /* 0x0005e20000100800 */
[----:B------:R-:W-:Y:S01]  /*2080*/  CS2R R10, SRZ ;  /* 0x00000000000a7805 */ /* 0x000fe2000001ff00 */
[----:B------:R-:W-:Y:S01]  /*2090*/  UMOV UR18, UR8 ;  /* 0x0000000800127c82 */ /* 0x000fe20008000000 */
[----:B------:R-:W-:Y:S01]  /*20a0*/  CS2R R12, SRZ ;  /* 0x00000000000c7805 */ /* 0x000fe2000001ff00 */
[----:B------:R-:W-:Y:S01]  /*20b0*/  QGMMA.64x128x32.F32.E5M2.E5M2 R88, gdesc[UR16], RZ, !UPT ;  /* 0x01e00000105879f3 */ /* 0x000fe2000c7038ff */
[----:B------:R-:W-:Y:S01]  /*20c0*/  UIADD3 UR16, UR7, 0x200, URZ ;  /* 0x0000020007107890 */ /* 0x000fe2000fffe03f */
[----:B------:R2:W-:Y:S01]  /*20d0*/  STL [R1+0x60], RZ ;  /* 0x000060ff01007387 */ /* 0x0005e20000100800 */
[----:B------:R-:W-:Y:S01]  /*20e0*/  UMOV UR17, 0x80000020 ;  /* 0x8000002000117882 */ /* 0x000fe20000000000 */
[----:B------:R-:W-:-:S02]  /*20f0*/  CS2R R14, SRZ ;  /* 0x00000000000e7805 */ /* 0x000fc4000001ff00 */
[----:B------:R-:W-:Y:S01]  /*2100*/  CS2R R16, SRZ ;  /* 0x0000000000107805 */ /* 0x000fe2000001ff00 */
[----:B------:R2:W-:Y:S01]  /*2110*/  STL [R1+0x5c], RZ ;  /* 0x00005cff01007387 */ /* 0x0005e20000100800 */
[----:B------:R-:W-:Y:S02]  /*2120*/  CS2R R18, SRZ ;  /* 0x0000000000127805 */ /* 0x000fe4000001ff00 */
[----:B------:R-:W-:Y:S02]  /*2130*/  CS2R R20, SRZ ;  /* 0x0000000000147805 */ /* 0x000fe4000001ff00 */
[----:B------:R-:W-:Y:S01]  /*2140*/  CS2R R22, SRZ ;  /* 0x0000000000167805 */ /* 0x000fe2000001ff00 */
[----:B------:R2:W-:Y:S01]  /*2150*/  STL [R1+0x58], RZ ;  /* 0x000058ff01007387 */ /* 0x0005e20000100800 */
[----:B------:R-:W-:Y:S01]  /*2160*/  CS2R R152, SRZ ;  /* 0x0000000000987805 */ /* 0x000fe2000001ff00 */
[----:B------:R-:W-:Y:S01]  /*2170*/  QGMMA.64x128x32.F32.E5M2.E5M2 R24, gdesc[UR16], RZ, !UPT ;  /* 0x01e00000101879f3 */ /* 0x000fe2000c7038ff */
[----:B------:R-:W-:Y:S01]  /*2180*/  UIADD3 UR16, UR7, 0x2, URZ ;  /* 0x0000000207107890 */ /* 0x000fe2000fffe03f */
[----:B------:R2:W-:Y:S01]  /*2190*/  STL [R1+0x54], RZ ;  /* 0x000054ff01007387 */ /* 0x0005e20000100800 */
[----:B------:R-:W-:Y:S01]  /*21a0*/  UIADD3 UR18, UR8, 0x2, URZ ;  /* 0x0000000208127890 */ /* 0x000fe2000fffe03f */
[----:B------:R-:W-:Y:S01]  /*21b0*/  CS2R R154, SRZ ;  /* 0x00000000009a7805 */ /* 0x000fe2000001ff00 */
[----:B------:R-:W-:Y:S01]  /*21c0*/  UMOV UR17, 0x80000020 ;  /* 0x8000002000117882 */ /* 0x000fe20000000000 */
        /* <DEDUP_REMOVED lines=9> */
[----:B------:R-:W-:Y:S02]  /*2260*/  CS2R R166, SRZ ;  /* 0x0000000000a67805 */ /* 0x000fe4000001ff00 */
        /* <DEDUP_REMOVED lines=39> */
[----:B------:R-:W-:-:S03]  /*24e0*/  IMAD.MOV.U32 R226, RZ, RZ, RZ ;  /* 0x000000ffffe27224 */ /* 0x000fc600078e00ff */
[----:B------:R2:W-:Y:S04]  /*24f0*/  STL [R1+0x1c], RZ ;  /* 0x00001cff01007387 */ /* 0x0005e80000100800 */
[----:B------:R2:W-:Y:S04]  /*2500*/  STL [R1+0x18], RZ ;  /* 0x000018ff01007387 */ /* 0x0005e80000100800 */
[----:B------:R2:W-:Y:S04]  /*2510*/  STL [R1+0x14], RZ ;  /* 0x000014ff01007387 */ /* 0x0005e80000100800 */
[----:B------:R2:W-:Y:S04]  /*2520*/  STL [R1+0x10], RZ ;  /* 0x000010ff01007387 */ /* 0x0005e80000100800 */
[----:B------:R2:W-:Y:S04]  /*2530*/  STL [R1+0xc], RZ ;  /* 0x00000cff01007387 */ /* 0x0005e80000100800 */
[----:B------:R2:W-:Y:S04]  /*2540*/  STL [R1+0x8], RZ ;  /* 0x000008ff01007387 */ /* 0x0005e80000100800 */
[----:B------:R2:W-:Y:S04]  /*2550*/  STL [R1+0x4], RZ ;  /* 0x000004ff01007387 */ /* 0x0005e80000100800 */
[----:B------:R2:W-:Y:S01]  /*2560*/  STL [R1], RZ ;  /* 0x000000ff01007387 */ /* 0x0005e20000100800 */
[----:B------:R-:W-:Y:S01]  /*2570*/  QGMMA.64x128x32.F32.E5M2.E5M2 R88, gdesc[UR16], R88 ;  /* 0x01e00000105879f3 */ /* 0x000fe20008703858 */
[----:B------:R-:W-:Y:S01]  /*2580*/  UIADD3 UR16, UR7, 0x202, URZ ;  /* 0x0000020207107890 */ /* 0x000fe2000fffe03f */
[----:B------:R-:W-:-:S02]  /*2590*/  UMOV UR17, 0x80000020 ;  /* 0x8000002000117882 */ /* 0x000fc40000000000 */
[----:B------:R-:W-:Y:S02]  /*25a0*/  ULDC UR7, c[0x0][0x50c] ;  /* 0x0001430000077ab9 */ /* 0x000fe40000000800 */
[----:B------:R-:W-:-:S04]  /*25b0*/  UISETP.NE.AND UP0, UPT, UR7, 0x2, UPT ;  /* 0x000000020700788c */ /* 0x000fc8000bf05270 */
[----:B------:R-:W-:Y:S02]  /*25c0*/  USEL UR7, URZ, 0x1, UP0 ;  /* 0x000000013f077887 */ /* 0x000fe40008000000 */
[----:B------:R-:W-:Y:S04]  /*25d0*/  QGMMA.64x128x32.F32.E5M2.E5M2 R24, gdesc[UR16], R24, gsb0 ;  /* 0x01e00000101879f3 */ /* 0x000fe80008003818 */
[----:B------:R-:W-:-:S13]  /*25e0*/  ISETP.NE.AND P0, PT, RZ, UR7, PT ;  /* 0x00000007ff007c0c */ /* 0x000fda000bf05270 */
[----:B--2---:R-:W-:Y:S05]  /*25f0*/  @!P0 BRA `(.L_x_23) ;  /* 0x0000000800808947 */ /* 0x004fea0003800000 */
[----:B------:R-:W-:Y:S02]  /*2600*/  WARPGROUP.DEPBAR.LE gsb0, 0x0 ;  /* 0x00008000000079c5 */ /* 0x000fe40000010000 */
[----:B------:R-:W-:-:S01]  /*2610*/  FADD R227, RZ, R58 ;  /* 0x0000003affe37221 */ /* 0x000fc20000000000 */
[----:B------:R-:W-:Y:S01]  /*2620*/  FADD R226, RZ, R88 ;  /* 0x00000058ffe27221 */ /* 0x000fe20000000000 */
[----:B------:R-:W-:-:S01]  /*2630*/  FADD R225, RZ, R89 ;  /* 0x00000059ffe17221 */ /* 0x000fc20000000000 */
[----:B------:R-:W-:Y:S01]  /*2640*/  FADD R224, RZ, R90 ;  /* 0x0000005affe07221 */ /* 0x000fe20000000000 */
[----:B------:R-:W-:-:S01]  /*2650*/  FADD R223, RZ, R91 ;  /* 0x0000005bffdf7221 */ /* 0x000fc20000000000 */
[----:B------:R0:W-:Y:S01]  /*2660*/  STL [R1], R227 ;  /* 0x000000e301007387 */ /* 0x0001e20000100800 */
[----:B------:R-:W-:-:S01]  /*2670*/  FADD R222, RZ, R92 ;  /* 0x0000005cffde7221 */ /* 0x000fc20000000000 */
[----:B------:R-:W-:Y:S01]  /*2680*/  FADD R221, RZ, R93 ;  /* 0x0000005dffdd7221 */ /* 0x000fe20000000000 */
[----:B------:R-:W-:-:S01]  /*2690*/  FADD R220, RZ, R94 ;  /* 0x0000005effdc7221 */ /* 0x000fc20000000000 */
[----:B------:R-:W-:Y:S01]  /*26a0*/  FADD R219, RZ, R95 ;  /* 0x0000005fffdb7221 */ /* 0x000fe20000000000 */
[----:B------:R-:W-:-:S01]  /*26b0*/  FADD R218, RZ, R96 ;  /* 0x00000060ffda7221 */ /* 0x000fc20000000000 */
[----:B------:R-:W-:Y:S01]  /*26c0*/  FADD R217, RZ, R97 ;  /* 0x00000061ffd97221 */ /* 0x000fe20000000000 */
[----:B------:R-:W-:-:S01]  /*26d0*/  FADD R216, RZ, R98 ;  /* 0x00000062ffd87221 */ /* 0x000fc20000000000 */
[----:B------:R-:W-:Y:S01]  /*26e0*/  FADD R215, RZ, R99 ;  /* 0x00000063ffd77221 */ /* 0x000fe20000000000 */
[----:B------:R-:W-:-:S01]  /*26f0*/  FADD R214, RZ, R100 ;  /* 0x00000064ffd67221 */ /* 0x000fc20000000000 */
[----:B0-----:R-:W-:Y:S01]  /*2700*/  FADD R227, RZ, R59 ;  /* 0x0000003bffe37221 */ /* 0x001fe20000000000 */
[----:B------:R-:W-:-:S01]  /*2710*/  FADD R213, RZ, R101 ;  /* 0x00000065ffd57221 */ /* 0x000fc20000000000 */
[----:B------:R-:W-:Y:S01]  /*2720*/  FADD R212, RZ, R102 ;  /* 0x00000066ffd47221 */ /* 0x000fe20000000000 */
[----:B------:R-:W-:-:S01]  /*2730*/  FADD R211, RZ, R103 ;  /* 0x00000067ffd37221 */ /* 0x000fc20000000000 */
[----:B------:R-:W-:Y:S01]  /*2740*/  FADD R210, RZ, R104 ;  /* 0x00000068ffd27221 */ /* 0x000fe20000000000 */
[----:B------:R0:W-:Y:S01]  /*2750*/  STL [R1+0x4], R227 ;  /* 0x000004e301007387 */ /* 0x0001e20000100800 */
        /* <DEDUP_REMOVED lines=93> */
[----:B------:R-:W-:Y:S01]  /*2d30*/  UMOV UR6, URZ ;  /* 0x0000003f00067c82 */ /* 0x000fe20008000000 */
[----:B0-----:R-:W-:-:S05]  /*2d40*/  FADD R227, RZ, R66 ;  /* 0x00000042ffe37221 */ /* 0x001fca0000000000 */
[----:B------:R0:W-:Y:S02]  /*2d50*/  STL [R1+0x20], R227 ;  /* 0x000020e301007387 */ /* 0x0001e40000100800 */
        /* <DEDUP_REMOVED lines=42> */
.L_x_23:
[----:B------:R-:W-:-:S04]  /*3000*/  UIADD3 UR12, UR5, 0x1, URZ ;  /* 0x00000001050c7890 */ /* 0x000fc8000fffe03f */
[----:B------:R-:W-:-:S04]  /*3010*/  UISETP.NE.AND UP0, UPT, UR12, 0x9, UPT ;  /* 0x000000090c00788c */ /* 0x000fc8000bf05270 */
[----:B------:R-:W-:Y:S02]  /*3020*/  USEL UR8, URZ, 0x1, UP0 ;  /* 0x000000013f087887 */ /* 0x000fe40008000000 */
[----:B------:R-:W-:Y:S02]  /*3030*/  USEL UR12, UR12, URZ, UP0 ;  /* 0x0000003f0c0c7287 */ /* 0x000fe40008000000 */
[----:B------:R-:W-:-:S06]  /*3040*/  ULOP3.LUT UR8, UR4, UR8, URZ, 0x3c, !UPT ;  /* 0x0000000804087292 */ /* 0x000fcc000f8e3c3f */
[----:B0-----:R-:W-:Y:S01]  /*3050*/  IMAD.U32 R227, RZ, RZ, UR8 ;  /* 0x00000008ffe37e24 */ /* 0x001fe2000f8e00ff */
[----:B------:R-:W-:-:S06]  /*3060*/  UMOV UR8, 0x1 ;  /* 0x0000000100087882 */ /* 0x000fcc0000000000 */
.L_x_18:
[----:B------:R-:W-:-:S04]  /*3070*/  UISETP.LT.AND UP0, UPT, UR9, 0x1, UPT ;  /* 0x000000010900788c */ /* 0x000fc8000bf01270 */
[----:B------:R-:W-:-:S04]  /*3080*/  USEL UR16, UR9, 0x1, UP0 ;  /* 0x0000000109107887 */ /* 0x000fc80008000000 */
[----:B------:R-:W-:-:S04]  /*3090*/  UIADD3 UR16, UR9, -UR16, URZ ;  /* 0x8000001009107290 */ /* 0x000fc8000fffe03f */
[----:B------:R-:W-:-:S06]  /*30a0*/  UISETP.GE.AND UP0, UPT, UR16, 0x1, UPT ;  /* 0x000000011000788c */ /* 0x000fcc000bf06270 */
[----:B------:R-:W-:-:S13]  /*30b0*/  PLOP3.LUT P0, PT, PT, PT, UP0, 0x80, 0x0 ;  /* 0x000000000000781c */ /* 0x000fda0003f0f008 */
[----:B------:R-:W-:Y:S05]  /*30c0*/  @!P0 BRA `(.L_x_24) ;  /* 0x0000001000c48947 */ /* 0x000fea0003800000 */
[----:B------:R-:W-:Y:S01]  /*30d0*/  IMAD.U32 R228, RZ, RZ, UR16 ;  /* 0x00000010ffe47e24 */ /* 0x000fe2000f8e00ff */
[----:B------:R-:W-:Y:S01]  /*30e0*/  UMOV UR24, UR5 ;  /* 0x0000000500187c82 */ /* 0x000fe20008000000 */
[----:B------:R-:W-:-:S05]  /*30f0*/  ULDC UR25, c[0x0][0x50c] ;  /* 0x0001430000197ab9 */ /* 0x000fca0000000800 */
.L_x_32:
[----:B------:R-:W-:-:S06]  /*3100*/  UISETP.NE.AND UP0, UPT, UR23, 0x3, UPT ;  /* 0x000000031700788c */ /* 0x000fcc000bf05270 */
[----:B------:R-:W-:-:S13]  /*3110*/  PLOP3.LUT P1, PT, PT, PT, UP0, 0x80, 0x0 ;  /* 0x000000000000781c */ /* 0x000fda0003f2f008 */
[----:B-1---5:R-:W-:Y:S05]  /*3120*/  @!P1 BRA `(.L_x_25) ;  /* 0x0000000000049947 */ /* 0x022fea0003800000 */
[----:B------:R-:W-:Y:S01]  /*3130*/  BPT.TRAP 0x1 ;  /* 0x000000040000795c */ /* 0x000fe20000300000 */
.L_x_25:
[----:B------:R-:W0:Y:S01]  /*3140*/  S2UR UR16, SR_CgaCtaId ;  /* 0x00000000001079c3 */ /* 0x000e220000008800 */
[----:B------:R-:W-:Y:S01]  /*3150*/  UMOV UR10, 0x400 ;  /* 0x00000400000a7882 */ /* 0x000fe20000000000 */
[----:B------:R-:W-:Y:S01]  /*3160*/  SHF.L.U32 R229, R227, 0x1f, RZ ;  /* 0x0000001fe3e57819 */ /* 0x000fe200000006ff */
[----:B0-----:R-:W-:-:S04]  /*3170*/  ULEA UR10, UR16, UR10, 0x18 ;  /* 0x0000000a100a7291 */ /* 0x001fc8000f8ec03f */
[----:B------:R-:W-:-:S09]  /*3180*/  ULEA UR16, UR12, UR10, 0x3 ;  /* 0x0000000a0c107291 */ /* 0x000fd2000f8e183f */
[----:B------:R0:W1:Y:S01]  /*3190*/  SYNCS.PHASECHK.TRANS64.TRYWAIT P0, [UR16], R229 ;  /* 0x000000e5ff0075a7 */ /* 0x0000620008000150 */
[----:B------:R-:W-:Y:S05]  /*31a0*/  @!P1 BRA `(.L_x_26) ;  /* 0x0000000000049947 */ /* 0x000fea0003800000 */
[----:B------:R-:W-:Y:S01]  /*31b0*/  BPT.TRAP 0x1 ;  /* 0x000000040000795c */ /* 0x000fe20000300000 */
.L_x_26:
[----:B-1----:R-:W-:Y:S05]  /*31c0*/  @P0 BRA `(.L_x_27) ;  /* 0x0000000000080947 */ /* 0x002fea0003800000 */
[----:B------:R-:W1:Y:S02]  /*31d0*/  SYNCS.PHASECHK.TRANS64.TRYWAIT P0, [UR16], R229 ;  /* 0x000000e5ff0075a7 */ /* 0x000e640008000150 */
[----:B-1----:R-:W-:Y:S05]  /*31e0*/  @!P0 BRA `(.L_x_28) ;  /* 0x000000d800248947 */ /* 0x002fea0003800000 */
.L_x_27:
[----:B------:R-:W-:Y:S01]  /*31f0*/  UIADD3 UR16, UR10, 0x24180, URZ ;  /* 0x000241800a107890 */ /* 0x000fe2000fffe03f */
[----:B------:R-:W-:Y:S01]  /*3200*/  WARPGROUP.ARRIVE ;  /* 0x00000000000079c5 */ /* 0x000fe20000000000 */
[----:B------:R-:W-:Y:S02]  /*3210*/  UISETP.NE.AND UP0, UPT, UR7, URZ, UPT ;  /* 0x0000003f0700728c */ /* 0x000fe4000bf05270 */
[----:B------:R-:W-:Y:S02]  /*3220*/  USHF.R.U32.HI UR16, URZ, 0x4, UR16 ;  /* 0x000000043f107899 */ /* 0x000fe40008011610 */
[----:B------:R-:W-:Y:S02]  /*3230*/  USEL UR8, UR8, URZ, !UP0 ;  /* 0x0000003f08087287 */ /* 0x000fe4000c000000 */
[----:B------:R-:W-:Y:S02]  /*3240*/  ULOP3.LUT UR16, UR16, 0x3fff, URZ, 0xc0, !UPT ;  /* 0x00003fff10107892 */ /* 0x000fe4000f8ec03f */
[----:B------:R-:W-:-:S02]  /*3250*/  UISETP.NE.U32.AND UP0, UPT, UR8, URZ, UPT ;  /* 0x0000003f0800728c */ /* 0x000fc4000bf05070 */
[----:B------:R-:W-:Y:S02]  /*3260*/  ULOP3.LUT UR7, UR11, 0x10000, URZ, 0xfc, !UPT ;  /* 0x000100000b077892 */ /* 0x000fe4000f8efc3f */
[----:B------:R-:W-:Y:S02]  /*3270*/  ULOP3.LUT UR8, UR16, 0x10000, URZ, 0xfc, !UPT ;  /* 0x0001000010087892 */ /* 0x000fe4000f8efc3f */
[----:B------:R-:W-:Y:S02]  /*3280*/  ULEA UR7, UR12, UR7, 0xa ;  /* 0x000000070c077291 */ /* 0x000fe4000f8e503f */
[----:B------:R-:W-:Y:S01]  /*3290*/  ULEA UR8, UR12, UR8, 0x9 ;  /* 0x000000080c087291 */ /* 0x000fe2000f8e483f */
[----:B------:R-:W-:Y:S01]  /*32a0*/  UMOV UR17, 0x80000020 ;  /* 0x8000002000117882 */ /* 0x000fe20000000000 */
[----:B------:R-:W-:Y:S01]  /*32b0*/  UMOV UR19, 0x80000020 ;  /* 0x8000002000137882 */ /* 0x000fe20000000000 */
[----:B------:R-:W-:Y:S02]  /*32c0*/  UIADD3 UR6, UR6, 0x2, URZ ;  /* 0x0000000206067890 */ /* 0x000fe4000fffe03f */
[----:B------:R-:W-:-:S02]  /*32d0*/  UMOV UR16, UR7 ;  /* 0x0000000700107c82 */ /* 0x000fc40008000000 */
[----:B------:R-:W-:Y:S02]  /*32e0*/  UMOV UR18, UR8 ;  /* 0x0000000800127c82 */ /* 0x000fe40008000000 */
[----:B------:R-:W-:Y:S01]  /*32f0*/  QGMMA.64x128x32.F32.E5M2.E5M2 R88, gdesc[UR16], R88, UP0 ;  /* 0x01e00000105879f3 */ /* 0x000fe2000bf03858 */
[----:B------:R-:W-:Y:S01]  /*3300*/  UIADD3 UR16, UR7, 0x200, URZ ;  /* 0x0000020007107890 */ /* 0x000fe2000fffe03f */
[----:B------:R-:W-:-:S10]  /*3310*/  UMOV UR17, 0x80000020 ;  /* 0x8000002000117882 */ /* 0x000fd40000000000 */
[----:B------:R-:W-:Y:S01]  /*3320*/  QGMMA.64x128x32.F32.E5M2.E5M2 R24, gdesc[UR16], R24, UP0 ;  /* 0x01e00000101879f3 */ /* 0x000fe2000bf03818 */
[----:B------:R-:W-:Y:S02]  /*3330*/  UIADD3 UR16, UR7, 0x2, URZ ;  /* 0x0000000207107890 */ /* 0x000fe4000fffe03f */
[----:B------:R-:W-:Y:S01]  /*3340*/  UIADD3 UR18, UR8, 0x2, URZ ;  /* 0x0000000208127890 */ /* 0x000fe2000fffe03f */
[----:B------:R-:W-:Y:S01]  /*3350*/  UMOV UR17, 0x80000020 ;  /* 0x8000002000117882 */ /* 0x000fe20000000000 */
[----:B------:R-:W-:Y:S01]  /*3360*/  UMOV UR19, 0x80000020 ;  /* 0x8000002000137882 */ /* 0x000fe20000000000 */
[----:B------:R-:W-:-:S06]  /*3370*/  UISETP.NE.AND UP0, UPT, UR6, UR25, UPT ;  /* 0x000000190600728c */ /* 0x000fcc000bf05270 */
[----:B------:R-:W-:Y:S01]  /*3380*/  QGMMA.64x128x32.F32.E5M2.E5M2 R88, gdesc[UR16], R88 ;  /* 0x01e00000105879f3 */ /* 0x000fe20008703858 */
[----:B------:R-:W-:Y:S01]  /*3390*/  UIADD3 UR16, UR7, 0x202, URZ ;  /* 0x0000020207107890 */ /* 0x000fe2000fffe03f */
[----:B------:R-:W-:Y:S01]  /*33a0*/  UMOV UR17, 0x80000020 ;  /* 0x8000002000117882 */ /* 0x000fe20000000000 */
[----:B------:R-:W-:-:S06]  /*33b0*/  USEL UR7, URZ, 0x1, UP0 ;  /* 0x000000013f077887 */ /* 0x000fcc0008000000 */
[----:B------:R-:W-:-:S03]  /*33c0*/  ISETP.NE.AND P0, PT, RZ, UR7, PT ;  /* 0x00000007ff007c0c */ /* 0x000fc6000bf05270 */
[----:B------:R-:W-:Y:S03]  /*33d0*/  QGMMA.64x128x32.F32.E5M2.E5M2 R24, gdesc[UR16], R24, gsb0 ;  /* 0x01e00000101879f3 */ /* 0x000fe60008003818 */
[----:B------:R-:W-:-:S07]  /*33e0*/  WARPGROUP.DEPBAR.LE gsb0, 0x1 ;  /* 0x00008000000079c5 */ /* 0x000fce0000010100 */
[----:B------:R-:W-:Y:S05]  /*33f0*/  @!P0 BRA `(.L_x_29) ;  /* 0x0000000c00808947 */ /* 0x000fea0003800000 */
[----:B------:R-:W-:Y:S02]  /*3400*/  WARPGROUP.DEPBAR.LE gsb0, 0x0 ;  /* 0x00008000000079c5 */ /* 0x000fe40000010000 */
[----:B------:R-:W-:-:S01]  /*3410*/  FADD R226, R88, R226 ;  /* 0x000000e258e27221 */ /* 0x000fc20000000000 */
[----:B------:R-:W-:Y:S01]  /*3420*/  FADD R225, R89, R225 ;  /* 0x000000e159e17221 */ /* 0x000fe20000000000 */
[----:B------:R1:W-:Y:S01]  /*3430*/  STL [R1+0x90], R227 ;  /* 0x000090e301007387 */ /* 0x0003e20000100800 */
[----:B------:R-:W-:-:S01]  /*3440*/  FADD R224, R90, R224 ;  /* 0x000000e05ae07221 */ /* 0x000fc20000000000 */
[----:B------:R-:W-:Y:S01]  /*3450*/  FADD R223, R91, R223 ;  /* 0x000000df5bdf7221 */ /* 0x000fe20000000000 */
[----:B------:R-:W-:-:S01]  /*3460*/  FADD R222, R92, R222 ;  /* 0x000000de5cde7221 */ /* 0x000fc20000000000 */
[----:B------:R-:W-:Y:S01]  /*3470*/  FADD R221, R93, R221 ;  /* 0x000000dd5ddd7221 */ /* 0x000fe20000000000 */
[----:B-1----:R-:W2:Y:S04]  /*3480*/  LDL.LU R227, [R1+0x30] ;  /* 0x0000300001e37983 */ /* 0x002ea80000300800 */
[----:B------:R1:W-:Y:S01]  /*3490*/  STL [R1+0x94], R226 ;  /* 0x000094e201007387 */ /* 0x0003e20000100800 */
[----:B------:R-:W-:-:S01]  /*34a0*/  FADD R220, R94, R220 ;  /* 0x000000dc5edc7221 */ /* 0x000fc20000000000 */
[----:B------:R-:W-:-:S02]  /*34b0*/  FADD R219, R95, R219 ;  /* 0x000000db5fdb7221 */ /* 0x000fc40000000000 */
[----:B-1----:R-:W3:Y:S04]  /*34c0*/  LDL.LU R226, [R1+0x2c] ;  /* 0x00002c0001e27983 */ /* 0x002ee80000300800 */
[----:B------:R1:W-:Y:S01]  /*34d0*/  STL [R1+0x98], R225 ;  /* 0x000098e101007387 */ /* 0x0003e20000100800 */
[----:B------:R-:W-:-:S03]  /*34e0*/  FADD R218, R96, R218 ;  /* 0x000000da60da7221 */ /* 0x000fc60000000000 */
[----:B-1----:R-:W4:Y:S04]  /*34f0*/  LDL.LU R225, [R1+0x28] ;  /* 0x0000280001e17983 */ /* 0x002f280000300800 */
        /* <DEDUP_REMOVED lines=9> */
[----:B------:R1:W-:Y:S04]  /*3590*/  STL [R1+0xa8], R221 ;  /* 0x0000a8dd01007387 */ /* 0x0003e80000100800 */
        /* <DEDUP_REMOVED lines=12> */
[----:B-1----:R-:W4:Y:S01]  /*3660*/  LDL.LU R215, [R1] ;  /* 0x0000000001d77983 */ /* 0x002f220000300800 */
[----:B------:R-:W-:-:S01]  /*3670*/  FADD R214, R100, R214 ;  /* 0x000000d664d67221 */ /* 0x000fc20000000000 */
[----:B------:R-:W-:Y:S01]  /*3680*/  FADD R213, R101, R213 ;  /* 0x000000d565d57221 */ /* 0x000fe20000000000 */
[----:B------:R-:W-:-:S01]  /*3690*/  FADD R212, R102, R212 ;  /* 0x000000d466d47221 */ /* 0x000fc20000000000 */
[----:B------:R-:W-:Y:S01]  /*36a0*/  FADD R211, R103, R211 ;  /* 0x000000d367d37221 */ /* 0x000fe20000000000 */
[----:B------:R-:W-:-:S01]  /*36b0*/  FADD R210, R104, R210 ;  /* 0x000000d268d27221 */ /* 0x000fc20000000000 */
[----:B------:R-:W-:Y:S01]  /*36c0*/  STL [R1+0xc4], R214 ;  /* 0x0000c4d601007387 */ /* 0x000fe20000100800 */
        /* <DEDUP_REMOVED lines=11> */
[----:B------:R1:W-:Y:S01]  /*3780*/  STL [R1+0xd0], R211 ;  /* 0x0000d0d301007387 */ /* 0x0003e20000100800 */
[----:B------:R-:W-:-:S01]  /*3790*/  FADD R200, R114, R200 ;  /* 0x000000c872c87221 */ /* 0x000fc20000000000 */
[----:B------:R-:W-:Y:S01]  /*37a0*/  FADD R199, R115, R199 ;  /* 0x000000c773c77221 */ /* 0x000fe20000000000 */
        /* <DEDUP_REMOVED lines=69> */
[----:B-----5:R-:W-:Y:S01]  /*3c00*/  FADD R0, R57, R0 ;  /* 0x0000000039007221 */ /* 0x020fe20000000000 */
[----:B--2---:R-:W-:-:S01]  /*3c10*/  FADD R227, R70, R227 ;  /* 0x000000e346e37221 */ /* 0x004fc20000000000 */
[----:B---3--:R-:W-:Y:S01]  /*3c20*/  FADD R226, R69, R226 ;  /* 0x000000e245e27221 */ /* 0x008fe20000000000 */
[----:B----4-:R-:W-:-:S01]  /*3c30*/  FADD R225, R68, R225 ;  /* 0x000000e144e17221 */ /* 0x010fc20000000000 */
        /* <DEDUP_REMOVED lines=9> */
[----:B------:R-:W-:-:S05]  /*3cd0*/  FADD R215, R58, R215 ;  /* 0x000000d73ad77221 */ /* 0x000fca0000000000 */
[----:B------:R2:W-:Y:S04]  /*3ce0*/  STL [R1], R215 ;  /* 0x000000d701007387 */ /* 0x0005e80000100800 */
[----:B------:R3:W-:Y:S04]  /*3cf0*/  STL [R1+0x4], R216 ;  /* 0x000004d801007387 */ /* 0x0007e80000100800 */
        /* <DEDUP_REMOVED lines=8> */
[----:B-1----:R-:W4:Y:S04]  /*3d80*/  LDL.LU R211, [R1+0x34] ;  /* 0x0000340001d37983 */ /* 0x002f280000300800 */
[----:B------:R1:W-:Y:S04]  /*3d90*/  STL [R1+0x28], R225 ;  /* 0x000028e101007387 */ /* 0x0003e80000100800 */
[----:B------:R-:W4:Y:S04]  /*3da0*/  LDL.LU R212, [R1+0x38] ;  /* 0x0000380001d47983 */ /* 0x000f280000300800 */
[----:B------:R1:W-:Y:S04]  /*3db0*/  STL [R1+0x2c], R226 ;  /* 0x00002ce201007387 */ /* 0x0003e80000100800 */
[----:B------:R-:W4:Y:S04]  /*3dc0*/  LDL.LU R213, [R1+0x3c] ;  /* 0x00003c0001d57983 */ /* 0x000f280000300800 */
[----:B------:R1:W-:Y:S04]  /*3dd0*/  STL [R1+0x30], R227 ;  /* 0x000030e301007387 */ /* 0x0003e80000100800 */
[----:B------:R-:W4:Y:S04]  /*3de0*/  LDL.LU R214, [R1+0x40] ;  /* 0x0000400001d67983 */ /* 0x000f280000300800 */
[----:B--2---:R-:W2:Y:S04]  /*3df0*/  LDL.LU R215, [R1+0x44] ;  /* 0x0000440001d77983 */ /* 0x004ea80000300800 */
[----:B---3--:R-:W3:Y:S04]  /*3e00*/  LDL.LU R216, [R1+0x48] ;  /* 0x0000480001d87983 */ /* 0x008ee80000300800 */
[----:B----4-:R-:W4:Y:S04]  /*3e10*/  LDL.LU R217, [R1+0x4c] ;  /* 0x00004c0001d97983 */ /* 0x010f280000300800 */
[----:B0-----:R-:W4:Y:S04]  /*3e20*/  LDL.LU R218, [R1+0x50] ;  /* 0x0000500001da7983 */ /* 0x001f280000300800 */
[----:B------:R-:W4:Y:S04]  /*3e30*/  LDL.LU R219, [R1+0x54] ;  /* 0x0000540001db7983 */ /* 0x000f280000300800 */
[----:B------:R-:W4:Y:S04]  /*3e40*/  LDL.LU R220, [R1+0x58] ;  /* 0x0000580001dc7983 */ /* 0x000f280000300800 */
[----:B------:R-:W4:Y:S04]  /*3e50*/  LDL.LU R221, [R1+0x5c] ;  /* 0x00005c0001dd7983 */ /* 0x000f280000300800 */
[----:B------:R-:W4:Y:S04]  /*3e60*/  LDL.LU R222, [R1+0x60] ;  /* 0x0000600001de7983 */ /* 0x000f280000300800 */
[----:B------:R-:W4:Y:S04]  /*3e70*/  LDL.LU R223, [R1+0x64] ;  /* 0x0000640001df7983 */ /* 0x000f280000300800 */
[----:B------:R-:W4:Y:S04]  /*3e80*/  LDL.LU R224, [R1+0x68] ;  /* 0x0000680001e07983 */ /* 0x000f280000300800 */
[----:B-1----:R-:W4:Y:S04]  /*3e90*/  LDL.LU R225, [R1+0x6c] ;  /* 0x00006c0001e17983 */ /* 0x002f280000300800 */
[----:B------:R-:W4:Y:S04]  /*3ea0*/  LDL.LU R226, [R1+0x70] ;  /* 0x0000700001e27983 */ /* 0x000f280000300800 */
[----:B------:R-:W4:Y:S01]  /*3eb0*/  LDL.LU R227, [R1+0x74] ;  /* 0x0000740001e37983 */ /* 0x000f220000300800 */
[----:B------:R-:W-:-:S05]  /*3ec0*/  FADD R211, R71, R211 ;  /* 0x000000d347d37221 */ /* 0x000fca0000000000 */
[----:B------:R0:W-:Y:S01]  /*3ed0*/  STL [R1+0x34], R211 ;  /* 0x000034d301007387 */ /* 0x0001e20000100800 */
[----:B------:R-:W-:-:S03]  /*3ee0*/  FADD R212, R72, R212 ;  /* 0x000000d448d47221 */ /* 0x000fc60000000000 */
[----:B0-----:R1:W5:Y:S01]  /*3ef0*/  LDL.LU R211, [R1+0xd0] ;  /* 0x0000d00001d37983 */ /* 0x0013620000300800 */
[----:B------:R-:W-:-:S03]  /*3f00*/  FADD R213, R73, R213 ;  /* 0x000000d549d57221 */ /* 0x000fc60000000000 */
[----:B------:R0:W-:Y:S01]  /*3f10*/  STL [R1+0x38], R212 ;  /* 0x000038d401007387 */ /* 0x0001e20000100800 */
[----:B------:R-:W-:-:S01]  /*3f20*/  FADD R214, R74, R214 ;  /* 0x000000d64ad67221 */ /* 0x000fc20000000000 */
[----:B--2---:R-:W-:Y:S02]  /*3f30*/  FADD R215, R75, R215 ;  /* 0x000000d74bd77221 */ /* 0x004fe40000000000 */
[----:B0-----:R1:W5:Y:S01]  /*3f40*/  LDL.LU R212, [R1+0xcc] ;  /* 0x0000cc0001d47983 */ /* 0x0013620000300800 */
[----:B---3--:R-:W-:-:S03]  /*3f50*/  FADD R216, R76, R216 ;  /* 0x000000d84cd87221 */ /* 0x008fc60000000000 */
[----:B------:R0:W-:Y:S01]  /*3f60*/  STL [R1+0x3c], R213 ;  /* 0x00003cd501007387 */ /* 0x0001e20000100800 */
[----:B----4-:R-:W-:-:S03]  /*3f70*/  FADD R217, R77, R217 ;  /* 0x000000d94dd97221 */ /* 0x010fc60000000000 */
[----:B0-----:R1:W5:Y:S01]  /*3f80*/  LDL.LU R213, [R1+0xc8] ;  /* 0x0000c80001d57983 */ /* 0x0013620000300800 */
[----:B------:R-:W-:-:S03]  /*3f90*/  FADD R218, R78, R218 ;  /* 0x000000da4eda7221 */ /* 0x000fc60000000000 */
[----:B------:R0:W-:Y:S01]  /*3fa0*/  STL [R1+0x40], R214 ;  /* 0x000040d601007387 */ /* 0x0001e20000100800 */
[----:B------:R-:W-:-:S01]  /*3fb0*/  FADD R219, R79, R219 ;  /* 0x000000db4fdb7221 */ /* 0x000fc20000000000 */
[----:B------:R-:W-:Y:S02]  /*3fc0*/  FADD R220, R80, R220 ;  /* 0x000000dc50dc7221 */ /* 0x000fe40000000000 */
[----:B0-----:R1:W5:Y:S04]  /*3fd0*/  LDL.LU R214, [R1+0xc4] ;  /* 0x0000c40001d67983 */ /* 0x0013680000300800 */
[----:B------:R0:W-:Y:S01]  /*3fe0*/  STL [R1+0x44], R215 ;  /* 0x000044d701007387 */ /* 0x0001e20000100800 */
[----:B------:R-:W-:-:S01]  /*3ff0*/  FADD R221, R81, R221 ;  /* 0x000000dd51dd7221 */ /* 0x000fc20000000000 */
[----:B------:R-:W-:-:S02]  /*4000*/  FADD R222, R82, R222 ;  /* 0x000000de52de7221 */ /* 0x000fc40000000000 */
[----:B0-----:R1:W5:Y:S04]  /*4010*/  LDL.LU R215, [R1+0xc0] ;  /* 0x0000c00001d77983 */ /* 0x0013680000300800 */
[----:B------:R0:W-:Y:S01]  /*4020*/  STL [R1+0x48], R216 ;  /* 0x000048d801007387 */ /* 0x0001e20000100800 */
[----:B------:R-:W-:-:S03]  /*4030*/  FADD R223, R83, R223 ;  /* 0x000000df53df7221 */ /* 0x000fc60000000000 */
        /* <DEDUP_REMOVED lines=13> */
[----:B------:R0:W-:Y:S04]  /*4110*/  STL [R1+0x5c], R221 ;  /* 0x00005cdd01007387 */ /* 0x0001e80000100800 */
        /* <DEDUP_REMOVED lines=12> */
[----:B0-----:R1:W5:Y:S01]  /*41e0*/  LDL.LU R227, [R1+0x90] ;  /* 0x0000900001e37983 */ /* 0x0013620000300800 */
[----:B------:R-:W-:-:S05]  /*41f0*/  UMOV UR6, URZ ;  /* 0x0000003f00067c82 */ /* 0x000fca0008000000 */
.L_x_29:
[----:B------:R-:W-:Y:S05]  /*4200*/  @!P1 BRA `(.L_x_30) ;  /* 0x0000000000049947 */ /* 0x000fea0003800000 */
[----:B------:R-:W-:Y:S01]  /*4210*/  BPT.TRAP 0x1 ;  /* 0x000000040000795c */ /* 0x000fe20000300000 */
.L_x_30:
[----:B------:R2:W-:Y:S04]  /*4220*/  STL [R1+0x94], R2 ;  /* 0x0000940201007387 */ /* 0x0005e80000100800 */
[----:B--2---:R-:W2:Y:S04]  /*4230*/  LDL R2, [R1+0x78] ;  /* 0x0000780001027983 */ /* 0x004ea80000100800 */
[----:B-----5:R3:W-:Y:S04]  /*4240*/  STL [R1+0x90], R0 ;  /* 0x0000900001007387 */ /* 0x0207e80000100800 */
[----:B---3--:R-:W3:Y:S01]  /*4250*/  LDL R0, [R1+0x7c] ;  /* 0x00007c0001007983 */ /* 0x008ee20000100800 */
[----:B0-----:R-:W-:Y:S01]  /*4260*/  IMAD.U32 R229, RZ, RZ, UR24 ;  /* 0x00000018ffe57e24 */ /* 0x001fe2000f8e00ff */
[----:B--2---:R-:W-:-:S02]  /*4270*/  ISETP.NE.AND P0, PT, R2, RZ, PT ;  /* 0x000000ff0200720c */ /* 0x004fc40003f05270 */
[----:B------:R0:W5:Y:S11]  /*4280*/  LDL.LU R2, [R1+0x94] ;  /* 0x0000940001027983 */ /* 0x0001760000300800 */
[----:B------:R-:W-:-:S05]  /*4290*/  @P0 LEA R229, R229, UR10, 0x3 ;  /* 0x0000000ae5e50c11 */ /* 0x000fca000f8e18ff */
[----:B------:R-:W-:-:S05]  /*42a0*/  @P0 VIADD R229, R229, 0x48 ;  /* 0x00000048e5e50836 */ /* 0x000fca0000000000 */
[----:B---3--:R-:W-:Y:S02]  /*42b0*/  @P0 PRMT R229, R0, 0x654, R229 ;  /* 0x0000065400e50816 */ /* 0x008fe400000000e5 */
[----:B------:R0:W5:Y:S01]  /*42c0*/  LDL.LU R0, [R1+0x90] ;  /* 0x0000900001007983 */ /* 0x0001620000300800 */
[----:B------:R-:W-:Y:S01]  /*42d0*/  UISETP.GT.U32.AND UP0, UPT, UR13, 0x1, UPT ;  /* 0x000000010d00788c */ /* 0x000fe2000bf04070 */
[----:B------:R0:W-:Y:S05]  /*42e0*/  @P0 SYNCS.ARRIVE.TRANS64.RED.A1T0 RZ, [R229+URZ], RZ ;  /* 0x000000ffe5ff09a7 */ /* 0x0001ea000810043f */
[----:B------:R-:W-:-:S13]  /*42f0*/  PLOP3.LUT P0, PT, PT, PT, UP0, 0x80, 0x0 ;  /* 0x000000000000781c */ /* 0x000fda0003f0f008 */
[----:B0-----:R-:W-:Y:S05]  /*4300*/  @P0 BRA `(.L_x_31) ;  /* 0x0000000000040947 */ /* 0x001fea0003800000 */
[----:B------:R-:W-:Y:S01]  /*4310*/  BPT.TRAP 0x1 ;  /* 0x000000040000795c */ /* 0x000fe20000300000 */
.L_x_31:
[----:B------:R-:W-:Y:S01]  /*4320*/  UIADD3 UR12, UR12, 0x1, URZ ;  /* 0x000000010c0c7890 */ /* 0x000fe2000fffe03f */
[C---:B------:R-:W-:Y:S01]  /*4330*/  ISETP.GT.AND P0, PT, R228.reuse, 0x1, PT ;  /* 0x00000001e400780c */ /* 0x040fe20003f04270 */
[----:B------:R-:W-:Y:S01]  /*4340*/  UIADD3 UR24, UR24, 0x1, URZ ;  /* 0x0000000118187890 */ /* 0x000fe2000fffe03f */
[----:B------:R-:W-:Y:S01]  /*4350*/  VIADD R228, R228, 0xffffffff ;  /* 0xffffffffe4e47836 */ /* 0x000fe20000000000 */
[----:B------:R-:W-:Y:S02]  /*4360*/  UISETP.NE.AND UP0, UPT, UR12, 0x9, UPT ;  /* 0x000000090c00788c */ /* 0x000fe4000bf05270 */
[----:B------:R-:W-:Y:S02]  /*4370*/  UISETP.NE.AND UP1, UPT, UR24, 0x9, UPT ;  /* 0x000000091800788c */ /* 0x000fe4000bf25270 */
[----:B------:R-:W-:Y:S02]  /*4380*/  USEL UR8, URZ, 0x1, UP0 ;  /* 0x000000013f087887 */ /* 0x000fe40008000000 */
[----:B------:R-:W-:-:S02]  /*4390*/  USEL UR12, UR12, URZ, UP0 ;  /* 0x0000003f0c0c7287 */ /* 0x000fc40008000000 */
[----:B------:R-:W-:Y:S02]  /*43a0*/  USEL UR24, UR24, URZ, UP1 ;  /* 0x0000003f18187287 */ /* 0x000fe40008800000 */
[----:B------:R-:W-:Y:S01]  /*43b0*/  LOP3.LUT R227, R227, UR8, RZ, 0x3c, !PT ;  /* 0x00000008e3e37c12 */ /* 0x000fe2000f8e3cff */
[----:B------:R-:W-:Y:S01]  /*43c0*/  UMOV UR8, 0x1 ;  /* 0x0000000100087882 */ /* 0x000fe20000000000 */
[----:B------:R-:W-:Y:S08]  /*43d0*/  @P0 BRA `(.L_x_32) ;  /* 0xffffffec00480947 */ /* 0x000ff0000383ffff */
.L_x_24:
[----:B------:R-:W-:-:S04]  /*43e0*/  UISETP.NE.AND UP0, UPT, UR6, URZ, UPT ;  /* 0x0000003f0600728c */ /* 0x000fc8000bf05270 */
[----:B------:R-:W-:-:S06]  /*43f0*/  USEL UR6, URZ, 0x1, !UP0 ;  /* 0x000000013f067887 */ /* 0x000fcc000c000000 */
[----:B------:R-:W-:-:S13]  /*4400*/  ISETP.NE.AND P0, PT, RZ, UR6, PT ;  /* 0x00000006ff007c0c */ /* 0x000fda000bf05270 */
[----:B------:R-:W-:Y:S05]  /*4410*/  @!P0 BRA `(.L_x_33) ;  /* 0x0000000c00dc8947 */ /* 0x000fea0003800000 */
[----:B------:R-:W2:Y:S04]  /*4420*/  LDL.LU R227, [R1+0x74] ;  /* 0x0000740001e37983 */ /* 0x000ea80000300800 */
[----:B--2---:R0:W-:Y:S04]  /*4430*/  STL [R1+0x90], R227 ;  /* 0x000090e301007387 */ /* 0x0041e80000100800 */
[----:B0-----:R-:W2:Y:S04]  /*4440*/  LDL.LU R227, [R1+0x70] ;  /* 0x0000700001e37983 */ /* 0x001ea80000300800 */
        /* <DEDUP_REMOVED lines=55> */
[----:B0-----:R-:W2:Y:S01]  /*47c0*/  LDL.LU R227, [R1] ;  /* 0x0000000001e37983 */ /* 0x001ea20000300800 */
[----:B------:R-:W-:-:S02]  /*47d0*/  WARPGROUP.DEPBAR.LE gsb0, 0x0 ;  /* 0x00008000000079c5 */ /* 0x000fc40000010000 */
[----:B------:R-:W-:Y:S01]  /*47e0*/  FADD R226, R88, R226 ;  /* 0x000000e258e27221 */ /* 0x000fe20000000000 */
        /* <DEDUP_REMOVED lines=95> */
[----:B-----5:R-:W-:Y:S01]  /*4de0*/  FADD R2, R56, R2 ;  /* 0x0000000238027221 */ /* 0x020fe20000000000 */
[----:B------:R-:W-:Y:S01]  /*4df0*/  FADD R0, R57, R0 ;  /* 0x0000000039007221 */ /* 0x000fe20000000000 */
[----:B--2---:R-:W-:-:S05]  /*4e00*/  FADD R227, R58, R227 ;  /* 0x000000e33ae37221 */ /* 0x004fca0000000000 */
[----:B------:R0:W-:Y:S04]  /*4e10*/  STL [R1], R227 ;  /* 0x000000e301007387 */ /* 0x0001e80000100800 */
[----:B0-----:R-:W2:Y:S02]  /*4e20*/  LDL.LU R227, [R1+0x100] ;  /* 0x0001000001e37983 */ /* 0x001ea40000300800 */
[----:B--2---:R-:W-:-:S05]  /*4e30*/  FADD R227, R59, R227 ;  /* 0x000000e33be37221 */ /* 0x004fca0000000000 */
[----:B------:R0:W-:Y:S04]  /*4e40*/  STL [R1+0x4], R227 ;  /* 0x000004e301007387 */ /* 0x0001e80000100800 */
        /* <DEDUP_REMOVED lines=83> */
[----:B------:R0:W-:Y:S02]  /*5380*/  STL [R1+0x74], R227 ;  /* 0x000074e301007387 */ /* 0x0001e40000100800 */
.L_x_33:
[----:B------:R-:W-:Y:S02]  /*5390*/  WARPGROUP.DEPBAR.LE gsb0, 0x0 ;  /* 0x00008000000079c5 */ /* 0x000fe40000010000 */
[----:B------:R-:W2:Y:S02]  /*53a0*/  LDC R24, c[0x0][0x28c] ;  /* 0x0000a300ff187b82 */ /* 0x000ea40000000800 */
[----:B--2---:R-:W-:-:S13]  /*53b0*/  ISETP.GE.AND P0, PT, R24, 0x1, PT ;  /* 0x000000011800780c */ /* 0x004fda0003f06270 */
[----:B------:R-:W-:Y:S05]  /*53c0*/  @!P0 BRA `(.L_x_34) ;  /* 0x0000000000648947 */ /* 0x000fea0003800000 */
[----:B------:R-:W-:-:S06]  /*53d0*/  UISETP.NE.AND UP0, UPT, UR23, 0x3, UPT ;  /* 0x000000031700788c */ /* 0x000fcc000bf05270 */
[----:B------:R-:W-:-:S13]  /*53e0*/  PLOP3.LUT P0, PT, PT, PT, UP0, 0x80, 0x0 ;  /* 0x000000000000781c */ /* 0x000fda0003f0f008 */
[----:B------:R-:W-:Y:S05]  /*53f0*/  @!P0 BRA `(.L_x_35) ;  /* 0x0000000000048947 */ /* 0x000fea0003800000 */
[----:B------:R-:W-:Y:S01]  /*5400*/  BPT.TRAP 0x1 ;  /* 0x000000040000795c */ /* 0x000fe20000300000 */
.L_x_35:
[----:B0-----:R-:W2:Y:S01]  /*5410*/  LDL R227, [R1+0x78] ;  /* 0x0000780001e37983 */ /* 0x001ea20000100800 */
[----:B------:R-:W-:Y:S01]  /*5420*/  BSSY B0, `(.L_x_36) ;  /* 0x000000f000007945 */ /* 0x000fe20003800000 */
[----:B--2---:R-:W-:-:S13]  /*5430*/  ISETP.NE.AND P0, PT, R227, RZ, PT ;  /* 0x000000ffe300720c */ /* 0x004fda0003f05270 */
[----:B------:R-:W-:Y:S05]  /*5440*/  @!P0 BRA `(.L_x_37) ;  /* 0x0000000000308947 */ /* 0x000fea0003800000 */
[----:B------:R-:W2:Y:S01]  /*5450*/  LDL R227, [R1+0x7c] ;  /* 0x00007c0001e37983 */ /* 0x000ea20000100800 */
[----:B------:R-:W-:-:S04]  /*5460*/  UISETP.LT.AND UP0, UPT, UR9, 0x1, UPT ;  /* 0x000000010900788c */ /* 0x000fc8000bf01270 */
[----:B------:R-:W-:-:S04]  /*5470*/  USEL UR8, UR9, 0x1, UP0 ;  /* 0x0000000109087887 */ /* 0x000fc80008000000 */
[----:B------:R-:W-:-:S04]  /*5480*/  UIADD3 UR8, UR5, UR9, -UR8 ;  /* 0x0000000905087290 */ /* 0x000fc8000fffe808 */
[----:B------:R-:W-:-:S04]  /*5490*/  UIMAD.WIDE.U32 UR6, UR8, 0x38e38e39, URZ ;  /* 0x38e38e39080678a5 */ /* 0x000fc8000f8e003f */
[----:B------:R-:W-:-:S04]  /*54a0*/  USHF.R.U32.HI UR6, URZ, 0x1, UR7 ;  /* 0x000000013f067899 */ /* 0x000fc80008011607 */
[----:B------:R-:W-:-:S04]  /*54b0*/  UIMAD UR8, UR6, -0x9, UR8 ;  /* 0xfffffff7060878a4 */ /* 0x000fc8000f8e0208 */
[----:B------:R-:W-:-:S04]  /*54c0*/  ULEA UR8, UR8, UR10, 0x3 ;  /* 0x0000000a08087291 */ /* 0x000fc8000f8e183f */
[----:B------:R-:W-:-:S06]  /*54d0*/  UIADD3 UR8, UR8, 0x48, URZ ;  /* 0x0000004808087890 */ /* 0x000fcc000fffe03f */
[----:B------:R-:W-:-:S05]  /*54e0*/  IMAD.U32 R24, RZ, RZ, UR8 ;  /* 0x00000008ff187e24 */ /* 0x000fca000f8e00ff */
[----:B--2---:R-:W-:-:S04]  /*54f0*/  PRMT R24, R227, 0x654, R24 ;  /* 0x00000654e3187816 */ /* 0x004fc80000000018 */
[----:B------:R0:W-:Y:S03]  /*5500*/  SYNCS.ARRIVE.TRANS64.RED.A1T0 RZ, [R24+URZ], RZ ;  /* 0x000000ff18ff79a7 */ /* 0x0001e6000810043f */
.L_x_37:
[----:B------:R-:W-:Y:S05]  /*5510*/  BSYNC B0 ;  /* 0x0000000000007941 */ /* 0x000fea0003800000 */
.L_x_36:
[----:B------:R-:W-:-:S06]  /*5520*/  UISETP.GT.U32.AND UP0, UPT, UR13, 0x1, UPT ;  /* 0x000000010d00788c */ /* 0x000fcc000bf04070 */
[----:B------:R-:W-:-:S13]  /*5530*/  PLOP3.LUT P0, PT, PT, PT, UP0, 0x80, 0x0 ;  /* 0x000000000000781c */ /* 0x000fda0003f0f008 */
[----:B------:R-:W-:Y:S05]  /*5540*/  @P0 BRA `(.L_x_34) ;  /* 0x0000000000040947 */ /* 0x000fea0003800000 */
[----:B------:R-:W-:Y:S01]  /*5550*/  BPT.TRAP 0x1 ;  /* 0x000000040000795c */ /* 0x000fe20000300000 */
.L_x_34:
[----:B-----5:R2:W-:Y:S01]  /*5560*/  STL [R1+0x94], R2 ;  /* 0x0000940201007387 */ /* 0x0205e20000100800 */
[----:B------:R-:W3:Y:S01]  /*5570*/  LDC R29, c[0x0][0x288] ;  /* 0x0000a200ff1d7b82 */ /* 0x000ee20000000800 */
[----:B------:R-:W-:Y:S02]  /*5580*/  UIADD3 UR10, UR9, UR5, URZ ;  /* 0x00000005090a7290 */ /* 0x000fe4000fffe03f */
[----:B------:R-:W-:Y:S01]  /*5590*/  USHF.R.S32.HI UR11, URZ, 0x1f, UR22 ;  /* 0x0000001f3f0b7899 */ /* 0x000fe20008011416 */
[----:B------:R-:W-:Y:S01]  /*55a0*/  ULDC.64 UR6, c[0x0][0x5d0] ;  /* 0x0001740000067ab9 */ /* 0x000fe20000000a00 */
[----:B------:R-:W-:Y:S01]  /*55b0*/  ULDC UR12, c[0x0][0x284] ;  /* 0x0000a100000c7ab9 */ /* 0x000fe20000000800 */
[----:B--2---:R-:W2:Y:S04]  /*55c0*/  LDL.LU R2, [R1+0x88] ;  /* 0x0000880001027983 */ /* 0x004ea80000300800 */
[----:B------:R4:W-:Y:S04]  /*55d0*/  STL [R1+0x90], R0 ;  /* 0x0000900001007387 */ /* 0x0009e80000100800 */
[----:B0-----:R-:W3:Y:S01]  /*55e0*/  LDL.LU R227, [R1+0x8c] ;  /* 0x00008c0001e37983 */ /* 0x001ee20000300800 */
[----:B----4-:R-:W0:Y:S02]  /*55f0*/  S2R R0, SR_TID.X ;  /* 0x0000000000007919 */ /* 0x010e240000002100 */
[----:B0-----:R-:W-:-:S02]  /*5600*/  SHF.R.U32.HI R24, RZ, 0x2, R0 ;  /* 0x00000002ff187819 */ /* 0x001fc40000011600 */
[----:B------:R-:W-:Y:S02]  /*5610*/  LOP3.LUT R26, R0, 0x60, RZ, 0xc0, !PT ;  /* 0x00000060001a7812 */ /* 0x000fe400078ec0ff */
[----:B------:R-:W-:Y:S02]  /*5620*/  SHF.R.U32.HI R27, RZ, 0x7, R0 ;  /* 0x00000007ff1b7819 */ /* 0x000fe40000011600 */
[----:B------:R-:W-:Y:S02]  /*5630*/  LOP3.LUT R25, R24, 0x7, RZ, 0xc0, !PT ;  /* 0x0000000718197812 */ /* 0x000fe400078ec0ff */
[----:B------:R-:W-:Y:S02]  /*5640*/  SHF.R.U32.HI R28, RZ, 0x1, R26 ;  /* 0x00000001ff1c7819 */ /* 0x000fe4000001161a */
[----:B------:R-:W-:Y:S02]  /*5650*/  LOP3.LUT R24, R27, 0x1, RZ, 0xc0, !PT ;  /* 0x000000011b187812 */ /* 0x000fe400078ec0ff */
[----:B------:R-:W-:Y:S01]  /*5660*/  IADD3 R27, RZ, -R28, -R25 ;  /* 0x8000001cff1b7210 */ /* 0x000fe20007ffe819 */
[----:B------:R-:W-:-:S02]  /*5670*/  IMAD.SHL.U32 R32, R0, 0x2, RZ ;  /* 0x0000000200207824 */ /* 0x000fc400078e00ff */
[C---:B------:R-:W-:Y:S02]  /*5680*/  IMAD.SHL.U32 R26, R24.reuse, 0x40, RZ ;  /* 0x00000040181a7824 */ /* 0x040fe400078e00ff */
[----:B------:R-:W-:Y:S01]  /*5690*/  IMAD R42, R24, -0x40, R27 ;  /* 0xffffffc0182a7824 */ /* 0x000fe200078e021b */
[----:B------:R-:W-:Y:S01]  /*56a0*/  LOP3.LUT R24, R0, 0x3, RZ, 0xc0, !PT ;  /* 0x0000000300187812 */ /* 0x000fe200078ec0ff */
[----:B--2---:R-:W-:Y:S02]  /*56b0*/  IMAD.SHL.U32 R41, R2, 0x80, RZ ;  /* 0x0000008002297824 */ /* 0x004fe400078e00ff */
[----:B------:R0:W5:Y:S04]  /*56c0*/  LDL.LU R2, [R1+0x94] ;  /* 0x0000940001027983 */ /* 0x0001680000300800 */
[----:B------:R0:W5:Y:S01]  /*56d0*/  LDL.LU R0, [R1+0x90] ;  /* 0x0000900001007983 */ /* 0x0001620000300800 */
[----:B------:R-:W-:Y:S01]  /*56e0*/  LOP3.LUT R43, R26, 0x40, R25, 0xe2, !PT ;  /* 0x000000401a2b7812 */ /* 0x000fe200078ee219 */
[----:B---3--:R-:W-:Y:S01]  /*56f0*/  IMAD.SHL.U32 R25, R227, 0x100, RZ ;  /* 0x00000100e3197824 */ /* 0x008fe200078e00ff */
[----:B------:R-:W-:Y:S01]  /*5700*/  UISETP.GT.U32.AND UP0, UPT, UR10, 0x8, UPT ;  /* 0x000000080a00788c */ /* 0x000fe2000bf04070 */
[C---:B------:R-:W-:Y:S01]  /*5710*/  ISETP.GE.AND P0, PT, R41.reuse, R29, PT ;  /* 0x0000001d2900720c */ /* 0x040fe20003f06270 */
[----:B------:R-:W-:Y:S01]  /*5720*/  UIMAD UR5, UR11, UR6, URZ ;  /* 0x000000060b0572a4 */ /* 0x000fe2000f8e023f */
[----:B------:R-:W-:Y:S01]  /*5730*/  LOP3.LUT R32, R41, 0x6, R32, 0xf8, !PT ;  /* 0x0000000629207812 */ /* 0x000fe200078ef820 */
[----:B------:R-:W-:Y:S01]  /*5740*/  UISETP.LT.U32.AND UP0, UPT, UR9, 0x9, UP0 ;  /* 0x000000090900788c */ /* 0x000fe20008701070 */
[----:B------:R-:W-:Y:S01]  /*5750*/  ISETP.GE.OR P0, PT, R25, UR12, P0 ;  /* 0x0000000c19007c0c */ /* 0x000fe20008706670 */
[----:B------:R-:W-:Y:S01]  /*5760*/  UISETP.GE.U32.AND UP1, UPT, UR9, 0x9, UPT ;  /* 0x000000090900788c */ /* 0x000fe2000bf26070 */
[----:B------:R-:W-:Y:S01]  /*5770*/  IMAD.U32 R27, RZ, RZ, UR6 ;  /* 0x00000006ff1b7e24 */ /* 0x000fe2000f8e00ff */
[----:B------:R-:W-:Y:S01]  /*5780*/  UIMAD UR8, UR22, UR7, UR5 ;  /* 0x00000007160872a4 */ /* 0x000fe2000f8e0205 */
[----:B------:R-:W-:Y:S01]  /*5790*/  SHF.R.S32.HI R33, RZ, 0x1f, R32 ;  /* 0x0000001fff217819 */ /* 0x000fe20000011420 */
[----:B------:R-:W-:-:S02]  /*57a0*/  UIMAD.WIDE.U32 UR6, UR10, 0x38e38e39, URZ ;  /* 0x38e38e390a0678a5 */ /* 0x000fc4000f8e003f */
[----:B------:R-:W-:Y:S02]  /*57b0*/  USEL UR5, URZ, 0x1, !UP0 ;  /* 0x000000013f057887 */ /* 0x000fe4000c000000 */
[----:B------:R-:W-:Y:S01]  /*57c0*/  USHF.R.U32.HI UR6, URZ, 0x1, UR7 ;  /* 0x000000013f067899 */ /* 0x000fe20008011607 */
[----:B------:R-:W-:Y:S01]  /*57d0*/  IMAD.WIDE.U32 R26, R27, UR22, R32 ;  /* 0x000000161b1a7c25 */ /* 0x000fe2000f8e0020 */
[----:B------:R-:W-:Y:S01]  /*57e0*/  ULOP3.LUT UR4, UR4, UR5, URZ, 0x3c, !UPT ;  /* 0x0000000504047292 */ /* 0x000fe2000f8e3c3f */
[----:B------:R-:W-:Y:S02]  /*57f0*/  IADD3 R42, -R25, UR12, R42 ;  /* 0x0000000c192a7c10 */ /* 0x000fe4000fffe12a */
[----:B------:R-:W-:Y:S01]  /*5800*/  IMAD.WIDE R38, R227, 0x100, RZ ;  /* 0x00000100e3267825 */ /* 0x000fe200078e02ff */
[----:B------:R-:W-:Y:S02]  /*5810*/  UIMAD UR5, UR6, -0x9, UR10 ;  /* 0xfffffff7060578a4 */ /* 0x000fe4000f8e020a */
[----:B------:R-:W-:Y:S01]  /*5820*/  @UP1 ULOP3.LUT UR4, UR4, 0x1, UR6, 0x78, !UPT ;  /* 0x0000000104041892 */ /* 0x000fe2000f8e7806 */
[----:B------:R-:W-:-:S02]  /*5830*/  IMAD R24, R24, -0x2, R29 ;  /* 0xfffffffe18187824 */ /* 0x000fc400078e021d */
[----:B------:R-:W-:Y:S01]  /*5840*/  VIADD R27, R27, UR8 ;  /* 0x000000081b1b7c36 */ /* 0x000fe20008000000 */
[----:B------:R-:W-:Y:S01]  /*5850*/  LOP3.LUT R43, R38, R43, R28, 0xfe, !PT ;  /* 0x0000002b262b7212 */ /* 0x000fe200078efe1c */
[----:B------:R-:W-:Y:S02]  /*5860*/  IMAD.IADD R41, R24, 0x1, -R41 ;  /* 0x0000000118297824 */ /* 0x000fe400078e0a29 */
[----:B------:R-:W-:Y:S01]  /*5870*/  IMAD.MOV.U32 R40, RZ, RZ, -0x1 ;  /* 0xffffffffff287424 */ /* 0x000fe200078e00ff */
[----:B0-----:R-:W-:Y:S06]  /*5880*/  @P0 BRA `(.L_x_38) ;  /* 0x0000008c00fc0947 */ /* 0x001fec0003800000 */
[----:B------:R-:W0:Y:S01]  /*5890*/  LDC.64 R28, c[0x0][0x5c8] ;  /* 0x00017200ff1c7b82 */ /* 0x000e220000000a00 */
[----:B------:R-:W-:Y:S01]  /*58a0*/  ULDC.64 UR6, c[0x0][0x5c0] ;  /* 0x0001700000067ab9 */ /* 0x000fe20000000a00 */
[----:B------:R-:W-:Y:S01]  /*58b0*/  BSSY B0, `(.L_x_38) ;  /* 0x00008fc000007945 */ /* 0x000fe20003800000 */
[-C--:B0-----:R-:W-:Y:S01]  /*58c0*/  IMAD R24, R39, R28.reuse, RZ ;  /* 0x0000001c27187224 */ /* 0x081fe200078e02ff */
[----:B------:R-:W-:Y:S01]  /*58d0*/  SHF.L.U64.HI R34, R28, 0x3, R29 ;  /* 0x000000031c227819 */ /* 0x000fe2000001021d */
[----:B------:R-:W-:-:S04]  /*58e0*/  IMAD.WIDE.U32 R26, R43, R28, R26 ;  /* 0x0000001c2b1a7225 */ /* 0x000fc800078e001a */
[----:B------:R-:W-:Y:S01]  /*58f0*/  IMAD R25, R43, R29, R24 ;  /* 0x0000001d2b197224 */ /* 0x000fe200078e0218 */
[----:B------:R-:W-:Y:S01]  /*5900*/  IADD3 R24, P3, R26, UR6, RZ ;  /* 0x000000061a187c10 */ /* 0x000fe2000ff7e0ff */
[C---:B------:R-:W-:Y:S01]  /*5910*/  IMAD.SHL.U32 R35, R28.reuse, 0x8, RZ ;  /* 0x000000081c237824 */ /* 0x040fe200078e00ff */
[----:B------:R-:W-:Y:S01]  /*5920*/  LEA R30, P2, R28, R26, 0x7 ;  /* 0x0000001a1c1e7211 */ /* 0x000fe200078438ff */
[----:B------:R-:W-:-:S03]  /*5930*/  IMAD.IADD R27, R27, 0x1, R25 ;  /* 0x000000011b1b7824 */ /* 0x000fc600078e0219 */
[----:B------:R-:W-:Y:S02]  /*5940*/  IADD3 R26, P1, P0, R26, UR6, R35 ;  /* 0x000000061a1a7c10 */ /* 0x000fe4000f83e023 */
[----:B------:R-:W-:Y:S02]  /*5950*/  IADD3.X R25, R27, UR7, RZ, P3, !PT ;  /* 0x000000071b197c10 */ /* 0x000fe40009ffe4ff */
[----:B------:R-:W-:Y:S02]  /*5960*/  FSETP.NEU.AND P3, PT, RZ, UR21, PT ;  /* 0x00000015ff007c0b */ /* 0x000fe4000bf6d000 */
[----:B------:R-:W-:Y:S02]  /*5970*/  LEA.HI.X R31, R28, R27, R29, 0x7, P2 ;  /* 0x0000001b1c1f7211 */ /* 0x000fe400010f3c1d */
[C---:B------:R-:W-:Y:S02]  /*5980*/  IADD3 R28, P2, R30.reuse, UR6, RZ ;  /* 0x000000061e1c7c10 */ /* 0x040fe4000ff5e0ff */
[----:B------:R-:W-:-:S02]  /*5990*/  IADD3 R30, P5, P6, R30, UR6, R35 ;  /* 0x000000061e1e7c10 */ /* 0x000fc4000febe023 */
[----:B------:R-:W-:Y:S02]  /*59a0*/  IADD3.X R29, R31, UR7, RZ, P2, !PT ;  /* 0x000000071f1d7c10 */ /* 0x000fe400097fe4ff */
[--C-:B------:R-:W-:Y:S02]  /*59b0*/  IADD3.X R27, R27, UR7, R34.reuse, P1, P0 ;  /* 0x000000071b1b7c10 */ /* 0x100fe40008fe0422 */
[----:B------:R-:W-:Y:S01]  /*59c0*/  IADD3.X R31, R31, UR7, R34, P5, P6 ;  /* 0x000000071f1f7c10 */ /* 0x000fe2000afec422 */
[----:B------:R-:W-:Y:S06]  /*59d0*/  @!P3 BRA `(.L_x_39) ;  /* 0x0000006c001cb947 */ /* 0x000fec0003800000 */
[----:B------:R-:W-:Y:S01]  /*59e0*/  ULDC.64 UR16, c[0x0][0x5b8] ;  /* 0x00016e0000107ab9 */ /* 0x000fe20000000a00 */
[----:B------:R-:W-:Y:S01]  /*59f0*/  ISETP.GE.AND P0, PT, R42, 0x1, PT ;  /* 0x000000012a00780c */ /* 0x000fe20003f06270 */
[----:B------:R-:W-:Y:S02]  /*5a00*/  UIMAD UR6, UR11, UR16, URZ ;  /* 0x000000100b0672a4 */ /* 0x000fe4000f8e023f */
[----:B------:R-:W-:Y:S01]  /*5a10*/  IMAD.U32 R35, RZ, RZ, UR16 ;  /* 0x00000010ff237e24 */ /* 0x000fe2000f8e00ff */
[----:B------:R-:W-:Y:S01]  /*5a20*/  BSSY B1, `(.L_x_40) ;  /* 0x0000010000017945 */ /* 0x000fe20003800000 */
[----:B------:R-:W-:Y:S01]  /*5a30*/  ISETP.LT.OR P3, PT, R41, 0x1, !P0 ;  /* 0x000000012900780c */ /* 0x000fe20004761670 */
[----:B------:R-:W-:Y:S02]  /*5a40*/  UIMAD UR6, UR22, UR17, UR6 ;  /* 0x00000011160672a4 */ /* 0x000fe4000f8e0206 */
[----:B------:R-:W-:Y:S01]  /*5a50*/  IMAD.WIDE.U32 R32, R35, UR22, R32 ;  /* 0x0000001623207c25 */ /* 0x000fe2000f8e0020 */
[----:B------:R-:W-:-:S03]  /*5a60*/  ULDC.64 UR10, c[0x0][0x5a8] ;  /* 0x00016a00000a7ab9 */ /* 0x000fc60000000a00 */
[----:B------:R-:W-:Y:S02]  /*5a70*/  IMAD.MOV.U32 R36, RZ, RZ, R32 ;  /* 0x000000ffff247224 */ /* 0x000fe400078e0020 */
[----:B------:R-:W-:Y:S01]  /*5a80*/  VIADD R37, R33, UR6 ;  /* 0x0000000621257c36 */ /* 0x000fe20008000000 */
[----:B------:R-:W-:Y:S02]  /*5a90*/  ULDC.64 UR6, c[0x0][0x5b0] ;  /* 0x00016c0000067ab9 */ /* 0x000fe40000000a00 */
[----:B------:R-:W-:Y:S02]  /*5aa0*/  IMAD R34, R39, UR6, RZ ;  /* 0x0000000627227c24 */ /* 0x000fe4000f8e02ff */
[----:B------:R-:W-:-:S04]  /*5ab0*/  IMAD.WIDE.U32 R32, R43, UR6, R36 ;  /* 0x000000062b207c25 */ /* 0x000fc8000f8e0024 */
[--C-:B------:R-:W-:Y:S01]  /*5ac0*/  IMAD R35, R43, UR7, R34.reuse ;  /* 0x000000072b237c24 */ /* 0x100fe2000f8e0222 */
[----:B------:R-:W-:Y:S02]  /*5ad0*/  IADD3 R32, P1, R32, UR10, RZ ;  /* 0x0000000a20207c10 */ /* 0x000fe4000ff3e0ff */
[----:B------:R-:W-:Y:S02]  /*5ae0*/  PRMT R34, RZ, 0x7610, R34 ;  /* 0x00007610ff227816 */ /* 0x000fe40000000022 */
[----:B------:R-:W-:Y:S01]  /*5af0*/  IADD3.X R33, R33, UR11, R35, P1, !PT ;  /* 0x0000000b21217c10 */ /* 0x000fe20008ffe423 */
[----:B------:R-:W-:Y:S08]  /*5b00*/  @P3 BRA `(.L_x_41) ;  /* 0x0000000000043947 */ /* 0x000ff00003800000 */
[----:B------:R0:W5:Y:S02]  /*5b10*/  LDG.E.U8 R34, desc[UR14][R32.64] ;  /* 0x0000000e20227981 */ /* 0x000164000c1e1100 */
.L_x_41:
[----:B------:R-:W-:Y:S05]  /*5b20*/  BSYNC B1 ;  /* 0x0000000000017941 */ /* 0x000fea0003800000 */
.L_x_40:
[----:B-----5:R-:W-:Y:S01]  /*5b30*/  LOP3.LUT R34, R34, 0xff, RZ, 0xc0, !PT ;  /* 0x000000ff22227812 */ /* 0x020fe200078ec0ff */
[----:B------:R-:W-:Y:S01]  /*5b40*/  BSSY B1, `(.L_x_42) ;  /* 0x000000b000017945 */ /* 0x000fe20003800000 */
[----:B------:R-:W-:Y:S02]  /*5b50*/  ISETP.LT.OR P2, PT, R41, 0x2, !P0 ;  /* 0x000000022900780c */ /* 0x000fe40004741670 */
[----:B------:R-:W-:-:S05]  /*5b60*/  F2FP.F16.E5M2.UNPACK_B R34, R34 ;  /* 0x00000022ff22723e */ /* 0x000fca00020004ff */
[----:B------:R-:W-:-:S05]  /*5b70*/  HADD2.F32 R34, -RZ, R34.H0_H0 ;  /* 0x20000022ff227230 */ /* 0x000fca0000004100 */
[----:B------:R-:W-:Y:S01]  /*5b80*/  FMUL R35, R34, UR21 ;  /* 0x0000001522237c20 */ /* 0x000fe20008400000 */
[----:B------:R-:W-:-:S03]  /*5b90*/  PRMT R34, RZ, 0x7610, R34 ;  /* 0x00007610ff227816 */ /* 0x000fc60000000022 */
[----:B------:R-:W-:-:S05]  /*5ba0*/  FFMA R35, R226, UR20, R35 ;  /* 0x00000014e2237c23 */ /* 0x000fca0008000023 */
[----:B------:R-:W-:-:S05]  /*5bb0*/  F2FP.SATFINITE.E5M2.F32.PACK_AB_MERGE_C R35, RZ, R35, RZ ;  /* 0x00000023ff23723e */ /* 0x000fca00048060ff */
[----:B------:R2:W-:Y:S01]  /*5bc0*/  @!P3 STG.E.U8 desc[UR14][R24.64], R35 ;  /* 0x000000231800b986 */ /* 0x0005e2000c10110e */
[----:B------:R-:W-:Y:S05]  /*5bd0*/  @P2 BRA `(.L_x_43) ;  /* 0x0000000000042947 */ /* 0x000fea0003800000 */
[----:B------:R3:W5:Y:S02]  /*5be0*/  LDG.E.U8 R34, desc[UR14][R32.64+0x1] ;  /* 0x0000010e20227981 */ /* 0x000764000c1e1100 */
.L_x_43:
[----:B------:R-:W-:Y:S05]  /*5bf0*/  BSYNC B1 ;  /* 0x0000000000017941 */ /* 0x000fea0003800000 */
.L_x_42:
[----:B-----5:R-:W-:Y:S01]  /*5c00*/  LOP3.LUT R34, R34, 0xff, RZ, 0xc0, !PT ;  /* 0x000000ff22227812 */ /* 0x020fe200078ec0ff */
[----:B------:R-:W-:Y:S01]  /*5c10*/  BSSY B1, `(.L_x_44) ;  /* 0x0000013000017945 */ /* 0x000fe20003800000 */
[----:B------:R-:W-:Y:S02]  /*5c20*/  IADD3 R45, P1, R43, 0x8, RZ ;  /* 0x000000082b2d7810 */ /* 0x000fe40007f3e0ff */
[----:B------:R-:W-:-:S03]  /*5c30*/  F2FP.F16.E5M2.UNPACK_B R34, R34 ;  /* 0x00000022ff22723e */ /* 0x000fc600020004ff */
[----:B--2---:R-:W-:Y:S01]  /*5c40*/  IMAD.X R35, RZ, RZ, R39, P1 ;  /* 0x000000ffff237224 */ /* 0x004fe200008e0627 */
[----:B------:R-:W-:Y:S01]  /*5c50*/  ISETP.GE.AND P1, PT, R42, 0x9, PT ;  /* 0x000000092a00780c */ /* 0x000fe20003f26270 */
[----:B------:R-:W-:Y:S02]  /*5c60*/  HADD2.F32 R34, -RZ, R34.H0_H0 ;  /* 0x20000022ff227230 */ /* 0x000fe40000004100 */
[----:B------:R-:W-:Y:S01]  /*5c70*/  IMAD R46, R35, UR6, RZ ;  /* 0x00000006232e7c24 */ /* 0x000fe2000f8e02ff */
[----:B------:R-:W-:Y:S02]  /*5c80*/  ISETP.LT.OR P5, PT, R41, 0x1, !P1 ;  /* 0x000000012900780c */ /* 0x000fe40004fa1670 */
[----:B------:R-:W-:Y:S01]  /*5c90*/  FMUL R44, R34, UR21 ;  /* 0x00000015222c7c20 */ /* 0x000fe20008400000 */
[----:B------:R-:W-:-:S04]  /*5ca0*/  IMAD.WIDE.U32 R34, R45, UR6, R36 ;  /* 0x000000062d227c25 */ /* 0x000fc8000f8e0024 */
[----:B------:R-:W-:Y:S01]  /*5cb0*/  FFMA R44, R225, UR20, R44 ;  /* 0x00000014e12c7c23 */ /* 0x000fe2000800002c */
[----:B------:R-:W-:Y:S01]  /*5cc0*/  IMAD R45, R45, UR7, R46 ;  /* 0x000000072d2d7c24 */ /* 0x000fe2000f8e022e */
[----:B------:R-:W-:-:S03]  /*5cd0*/  IADD3 R34, P3, R34, UR10, RZ ;  /* 0x0000000a22227c10 */ /* 0x000fc6000ff7e0ff */
[----:B------:R-:W-:Y:S02]  /*5ce0*/  F2FP.SATFINITE.E5M2.F32.PACK_AB_MERGE_C R47, RZ, R44, RZ ;  /* 0x0000002cff2f723e */ /* 0x000fe400048060ff */
[----:B------:R-:W-:Y:S02]  /*5cf0*/  IADD3.X R35, R35, UR11, R45, P3, !PT ;  /* 0x0000000b23237c10 */ /* 0x000fe40009ffe42d */
[----:B------:R-:W-:Y:S01]  /*5d00*/  PRMT R44, RZ, 0x7610, R44 ;  /* 0x00007610ff2c7816 */ /* 0x000fe2000000002c */
[----:B------:R2:W-:Y:S01]  /*5d10*/  @!P2 STG.E.U8 desc[UR14][R24.64+0x1], R47 ;  /* 0x0000012f1800a986 */ /* 0x0005e2000c10110e */
[----:B------:R-:W-:Y:S05]  /*5d20*/  @P5 BRA `(.L_x_45) ;  /* 0x0000000000045947 */ /* 0x000fea0003800000 */
[----:B------:R4:W5:Y:S02]  /*5d30*/  LDG.E.U8 R44, desc[UR14][R34.64] ;  /* 0x0000000e222c7981 */ /* 0x000964000c1e1100 */
.L_x_45:
[----:B------:R-:W-:Y:S05]  /*5d40*/  BSYNC B1 ;  /* 0x0000000000017941 */ /* 0x000fea0003800000 */
.L_x_44:
        /* <DEDUP_REMOVED lines=12> */
.L_x_47:
[----:B------:R-:W-:Y:S05]  /*5e10*/  BSYNC B1 ;  /* 0x0000000000017941 */ /* 0x000fea0003800000 */
.L_x_46:
[----:B-----5:R-:W-:Y:S01]  /*5e20*/  LOP3.LUT R44, R44, 0xff, RZ, 0xc0, !PT ;  /* 0x000000ff2c2c7812 */ /* 0x020fe200078ec0ff */
[----:B------:R-:W-:Y:S01]  /*5e30*/  BSSY B1, `(.L_x_48) ;  /* 0x000000b000017945 */ /* 0x000fe20003800000 */
[----:B------:R-:W-:Y:S02]  /*5e40*/  ISETP.LT.OR P3, PT, R41, 0x9, !P0 ;  /* 0x000000092900780c */ /* 0x000fe40004761670 */
[----:B------:R-:W-:-:S05]  /*5e50*/  F2FP.F16.E5M2.UNPACK_B R44, R44 ;  /* 0x0000002cff2c723e */ /* 0x000fca00020004ff */
[----:B------:R-:W-:-:S05]  /*5e60*/  HADD2.F32 R44, -RZ, R44.H0_H0 ;  /* 0x2000002cff2c7230 */ /* 0x000fca0000004100 */
[----:B------:R-:W-:-:S04]  /*5e70*/  FMUL R44, R44, UR21 ;  /* 0x000000152c2c7c20 */ /* 0x000fc80008400000 */
[----:B------:R-:W-:-:S05]  /*5e80*/  FFMA R44, R223, UR20, R44 ;  /* 0x00000014df2c7c23 */ /* 0x000fca000800002c */
[----:B0-----:R-:W-:Y:S02]  /*5e90*/  F2FP.SATFINITE.E5M2.F32.PACK_AB_MERGE_C R45, RZ, R44, RZ ;  /* 0x0000002cff2d723e */ /* 0x001fe400048060ff */
[----:B------:R-:W-:-:S03]  /*5ea0*/  PRMT R44, RZ, 0x7610, R44 ;  /* 0x00007610ff2c7816 */ /* 0x000fc6000000002c */
[----:B------:R0:W-:Y:S01]  /*5eb0*/  @!P2 STG.E.U8 desc[UR14][R26.64+0x1], R45 ;  /* 0x0000012d1a00a986 */ /* 0x0001e2000c10110e */
[----:B------:R-:W-:Y:S05]  /*5ec0*/  @P3 BRA `(.L_x_49) ;  /* 0x0000000000043947 */ /* 0x000fea0003800000 */
[----:B------:R0:W5:Y:S02]  /*5ed0*/  LDG.E.U8 R44, desc[UR14][R32.64+0x8] ;  /* 0x0000080e202c7981 */ /* 0x000164000c1e1100 */
.L_x_49:
[----:B------:R-:W-:Y:S05]  /*5ee0*/  BSYNC B1 ;  /* 0x0000000000017941 */ /* 0x000fea0003800000 */
.L_x_48:
[----:B-----5:R-:W-:Y:S01]  /*5ef0*/  LOP3.LUT R44, R44, 0xff, RZ, 0xc0, !PT ;  /* 0x000000ff2c2c7812 */ /* 0x020fe200078ec0ff */
[----:B------:R-:W-:Y:S01]  /*5f00*/  BSSY B1, `(.L_x_50) ;  /* 0x000000b000017945 */ /* 0x000fe20003800000 */
[----:B------:R-:W-:Y:S02]  /*5f10*/  ISETP.LT.OR P2, PT, R41, 0xa, !P0 ;  /* 0x0000000a2900780c */ /* 0x000fe40004741670 */
[----:B------:R-:W-:-:S05]  /*5f20*/  F2FP.F16.E5M2.UNPACK_B R44, R44 ;  /* 0x0000002cff2c723e */ /* 0x000fca00020004ff */
[----:B------:R-:W-:-:S05]  /*5f30*/  HADD2.F32 R44, -RZ, R44.H0_H0 ;  /* 0x2000002cff2c7230 */ /* 0x000fca0000004100 */
[----:B0-----:R-:W-:Y:S01]  /*5f40*/  FMUL R45, R44, UR21 ;  /* 0x000000152c2d7c20 */ /* 0x001fe20008400000 */
[----:B------:R-:W-:-:S03]  /*5f50*/  PRMT R44, RZ, 0x7610, R44 ;  /* 0x00007610ff2c7816 */ /* 0x000fc6000000002c */
[----:B------:R-:W-:-:S05]  /*5f60*/  FFMA R45, R222, UR20, R45 ;  /* 0x00000014de2d7c23 */ /* 0x000fca000800002d */
[----:B------:R-:W-:-:S05]  /*5f70*/  F2FP.SATFINITE.E5M2.F32.PACK_AB_MERGE_C R45, RZ, R45, RZ ;  /* 0x0000002dff2d723e */ /* 0x000fca00048060ff */
[----:B------:R0:W-:Y:S01]  /*5f80*/  @!P3 STG.E.U8 desc[UR14][R24.64+0x8], R45 ;  /* 0x0000082d1800b986 */ /* 0x0001e2000c10110e */
[----:B------:R-:W-:Y:S05]  /*5f90*/  @P2 BRA `(.L_x_51) ;  /* 0x0000000000042947 */ /* 0x000fea0003800000 */
[----:B------:R0:W5:Y:S02]  /*5fa0*/  LDG.E.U8 R44, desc[UR14][R32.64+0x9] ;  /* 0x0000090e202c7981 */ /* 0x000164000c1e1100 */
.L_x_51:
[----:B------:R-:W-:Y:S05]  /*5fb0*/  BSYNC B1 ;  /* 0x0000000000017941 */ /* 0x000fea0003800000 */
.L_x_50:
        /* <DEDUP_REMOVED lines=12> */
.L_x_53:
[----:B------:R-:W-:Y:S05]  /*6080*/  BSYNC B1 ;  /* 0x0000000000017941 */ /* 0x000fea0003800000 */
.L_x_52:
        /* <DEDUP_REMOVED lines=12> */
.L_x_55:
[----:B------:R-:W-:Y:S05]  /*6150*/  BSYNC B1 ;  /* 0x0000000000017941 */ /* 0x000fea0003800000 */
.L_x_54:
        /* <DEDUP_REMOVED lines=12> */
.L_x_57:
[----:B------:R-:W-:Y:S05]  /*6220*/  BSYNC B1 ;  /* 0x0000000000017941 */ /* 0x000fea0003800000 */
.L_x_56:
        /* <DEDUP_REMOVED lines=12> */
.L_x_59:
[----:B------:R-:W-:Y:S05]  /*62f0*/  BSYNC B1 ;  /* 0x0000000000017941 */ /* 0x000fea0003800000 */
.L_x_58:
        /* <DEDUP_REMOVED lines=12> */
.L_x_61:
[----:B------:R-:W-:Y:S05]  /*63c0*/  BSYNC B1 ;  /* 0x0000000000017941 */ /* 0x000fea0003800000 */
.L_x_60:
        /* <DEDUP_REMOVED lines=12> */
.L_x_63:
[----:B------:R-:W-:Y:S05]  /*6490*/  BSYNC B1 ;  /* 0x0000000000017941 */ /* 0x000fea0003800000 */
.L_x_62:
        /* <DEDUP_REMOVED lines=12> */
.L_x_65:
[----:B------:R-:W-:Y:S05]  /*6560*/  BSYNC B1 ;  /* 0x0000000000017941 */ /* 0x000fea0003800000 */
.L_x_64:
        /* <DEDUP_REMOVED lines=12> */
.L_x_67:
[----:B------:R-:W-:Y:S05]  /*6630*/  BSYNC B1 ;  /* 0x0000000000017941 */ /* 0x000fea0003800000 */
.L_x_66:
        /* <DEDUP_REMOVED lines=12> */
.L_x_69:
[----:B------:R-:W-:Y:S05]  /*6700*/  BSYNC B1 ;  /* 0x0000000000017941 */ /* 0x000fea0003800000 */
.L_x_68:
        /* <DEDUP_REMOVED lines=12> */
.L_x_71:
[----:B------:R-:W-:Y:S05]  /*67d0*/  BSYNC B1 ;  /* 0x0000000000017941 */ /* 0x000fea0003800000 */
.L_x_70:
        /* <DEDUP_REMOVED lines=12> */
.L_x_73:
[----:B------:R-:W-:Y:S05]  /*68a0*/  BSYNC B1 ;  /* 0x0000000000017941 */ /* 0x000fea0003800000 */
.L_x_72:
        /* <DEDUP_REMOVED lines=12> */
.L_x_75:
[----:B------:R-:W-:Y:S05]  /*6970*/  BSYNC B1 ;  /* 0x0000000000017941 */ /* 0x000fea0003800000 */
.L_x_74:
        /* <DEDUP_REMOVED lines=12> */
.L_x_77:
[----:B------:R-:W-:Y:S05]  /*6a40*/  BSYNC B1 ;  /* 0x0000000000017941 */ /* 0x000fea0003800000 */
.L_x_76:
        /* <DEDUP_REMOVED lines=12> */
.L_x_79:
[----:B------:R-:W-:Y:S05]  /*6b10*/  BSYNC B1 ;  /* 0x0000000000017941 */ /* 0x000fea0003800000 */
.L_x_78:
        /* <DEDUP_REMOVED lines=12> */
.L_x_81:
[----:B------:R-:W-:Y:S05]  /*6be0*/  BSYNC B1 ;  /* 0x0000000000017941 */ /* 0x000fea0003800000 */
.L_x_80:
        /* <DEDUP_REMOVED lines=12> */
.L_x_83:
[----:B------:R-:W-:Y:S05]  /*6cb0*/  BSYNC B1 ;  /* 0x0000000000017941 */ /* 0x000fea0003800000 */
.L_x_82:
        /* <DEDUP_REMOVED lines=12> */
.L_x_85:
[----:B------:R-:W-:Y:S05]  /*6d80*/  BSYNC B1 ;  /* 0x0000000000017941 */ /* 0x000fea0003800000 */
.L_x_84:
        /* <DEDUP_REMOVED lines=12> */
.L_x_87:
[----:B------:R-:W-:Y:S05]  /*6e50*/  BSYNC B1 ;  /* 0x0000000000017941 */ /* 0x000fea0003800000 */
.L_x_86:
        /* <DEDUP_REMOVED lines=12> */
.L_x_89:
[----:B------:R-:W-:Y:S05]  /*6f20*/  BSYNC B1 ;  /* 0x0000000000017941 */ /* 0x000fea0003800000 */
.L_x_88:
        /* <DEDUP_REMOVED lines=12> */
.L_x_91:
[----:B------:R-:W-:Y:S05]  /*6ff0*/  BSYNC B1 ;  /* 0x0000000000017941 */ /* 0x000fea0003800000 */
.L_x_90:
        /* <DEDUP_REMOVED lines=12> */
.L_x_93:
[----:B------:R-:W-:Y:S05]  /*70c0*/  BSYNC B1 ;  /* 0x0000000000017941 */ /* 0x000fea0003800000 */
.L_x_92:
        /* <DEDUP_REMOVED lines=12> */
.L_x_95:
[----:B------:R-:W-:Y:S05]  /*7190*/  BSYNC B1 ;  /* 0x0000000000017941 */ /* 0x000fea0003800000 */
.L_x_94:
        /* <DEDUP_REMOVED lines=12> */
.L_x_97:
[----:B------:R-:W-:Y:S05]  /*7260*/  BSYNC B1 ;  /* 0x0000000000017941 */ /* 0x000fea0003800000 */
.L_x_96:
        /* <DEDUP_REMOVED lines=12> */
.L_x_99:
[----:B------:R-:W-:Y:S05]  /*7330*/  BSYNC B1 ;  /* 0x0000000000017941 */ /* 0x000fea0003800000 */
.L_x_98:
        /* <DEDUP_REMOVED lines=12> */
.L_x_101:
[----:B------:R-:W-:Y:S05]  /*7400*/  BSYNC B1 ;  /* 0x0000000000017941 */ /* 0x000fea0003800000 */
.L_x_100:
        /* <DEDUP_REMOVED lines=12> */
.L_x_103:
[----:B------:R-:W-:Y:S05]  /*74d0*/  BSYNC B1 ;  /* 0x0000000000017941 */ /* 0x000fea0003800000 */
.L_x_102:
        /* <DEDUP_REMOVED lines=12> */
.L_x_105:
[----:B------:R-:W-:Y:S05]  /*75a0*/  BSYNC B1 ;  /* 0x0000000000017941 */ /* 0x000fea0003800000 */
.L_x_104:
        /* <DEDUP_REMOVED lines=12> */
.L_x_107:
[----:B------:R-:W-:Y:S05]  /*7670*/  BSYNC B1 ;  /* 0x0000000000017941 */ /* 0x000fea0003800000 */
.L_x_106:
        /* <DEDUP_REMOVED lines=12> */
.L_x_109:
[----:B------:R-:W-:Y:S05]  /*7740*/  BSYNC B1 ;  /* 0x0000000000017941 */ /* 0x000fea0003800000 */
.L_x_108:
        /* <DEDUP_REMOVED lines=12> */
.L_x_111:
[----:B------:R-:W-:Y:S05]  /*7810*/  BSYNC B1 ;  /* 0x0000000000017941 */ /* 0x000fea0003800000 */
.L_x_110:
        /* <DEDUP_REMOVED lines=12> */
.L_x_113:
[----:B------:R-:W-:Y:S05]  /*78e0*/  BSYNC B1 ;  /* 0x0000000000017941 */ /* 0x000fea0003800000 */
.L_x_112:
        /* <DEDUP_REMOVED lines=12> */
.L_x_115:
[----:B------:R-:W-:Y:S05]  /*79b0*/  BSYNC B1 ;  /* 0x0000000000017941 */ /* 0x000fea0003800000 */
.L_x_114:
        /* <DEDUP_REMOVED lines=12> */
.L_x_117:
[----:B------:R-:W-:Y:S05]  /*7a80*/  BSYNC B1 ;  /* 0x0000000000017941 */ /* 0x000fea0003800000 */
.L_x_116:
        /* <DEDUP_REMOVED lines=12> */
.L_x_119:
[----:B------:R-:W-:Y:S05]  /*7b50*/  BSYNC B1 ;  /* 0x0000000000017941 */ /* 0x000fea0003800000 */
.L_x_118:
        /* <DEDUP_REMOVED lines=12> */
.L_x_121:
[----:B------:R-:W-:Y:S05]  /*7c20*/  BSYNC B1 ;  /* 0x0000000000017941 */ /* 0x000fea0003800000 */
.L_x_120:
        /* <DEDUP_REMOVED lines=12> */
.L_x_123:
[----:B------:R-:W-:Y:S05]  /*7cf0*/  BSYNC B1 ;  /* 0x0000000000017941 */ /* 0x000fea0003800000 */
.L_x_122:
        /* <DEDUP_REMOVED lines=12> */
.L_x_125:
[----:B------:R-:W-:Y:S05]  /*7dc0*/  BSYNC B1 ;  /* 0x0000000000017941 */ /* 0x000fea0003800000 */
.L_x_124:
        /* <DEDUP_REMOVED lines=12> */
.L_x_127:
[----:B------:R-:W-:Y:S05]  /*7e90*/  BSYNC B1 ;  /* 0x0000000000017941 */ /* 0x000fea0003800000 */
.L_x_126:
        /* <DEDUP_REMOVED lines=12> */
.L_x_129:
[----:B------:R-:W-:Y:S05]  /*7f60*/  BSYNC B1 ;  /* 0x0000000000017941 */ /* 0x000fea0003800000 */
.L_x_128:
        /* <DEDUP_REMOVED lines=12> */
.L_x_131:
[----:B------:R-:W-:Y:S05]  /*8030*/  BSYNC B1 ;  /* 0x0000000000017941 */ /* 0x000fea0003800000 */
.L_x_130:
        /* <DEDUP_REMOVED lines=12> */
.L_x_133:
[----:B------:R-:W-:Y:S05]  /*8100*/  BSYNC B1 ;  /* 0x0000000000017941 */ /* 0x000fea0003800000 */
.L_x_132:
        /* <DEDUP_REMOVED lines=12> */
.L_x_135:
[----:B------:R-:W-:Y:S05]  /*81d0*/  BSYNC B1 ;  /* 0x0000000000017941 */ /* 0x000fea0003800000 */
.L_x_134:
        /* <DEDUP_REMOVED lines=12> */
.L_x_137:
[----:B------:R-:W-:Y:S05]  /*82a0*/  BSYNC B1 ;  /* 0x0000000000017941 */ /* 0x000fea0003800000 */
.L_x_136:
        /* <DEDUP_REMOVED lines=12> */
.L_x_139:
[----:B------:R-:W-:Y:S05]  /*8370*/  BSYNC B1 ;  /* 0x0000000000017941 */ /* 0x000fea0003800000 */
.L_x_138:
        /* <DEDUP_REMOVED lines=12> */
.L_x_141:
[----:B------:R-:W-:Y:S05]  /*8440*/  BSYNC B1 ;  /* 0x0000000000017941 */ /* 0x000fea0003800000 */
.L_x_140:
        /* <DEDUP_REMOVED lines=12> */
.L_x_143:
[----:B------:R-:W-:Y:S05]  /*8510*/  BSYNC B1 ;  /* 0x0000000000017941 */ /* 0x000fea0003800000 */
.L_x_142:
        /* <DEDUP_REMOVED lines=12> */
.L_x_145:
[----:B------:R-:W-:Y:S05]  /*85e0*/  BSYNC B1 ;  /* 0x0000000000017941 */ /* 0x000fea0003800000 */
.L_x_144:
        /* <DEDUP_REMOVED lines=12> */
.L_x_147:
[----:B------:R-:W-:Y:S05]  /*86b0*/  BSYNC B1 ;  /* 0x0000000000017941 */ /* 0x000fea0003800000 */
.L_x_146:
        /* <DEDUP_REMOVED lines=12> */
.L_x_149:
[----:B------:R-:W-:Y:S05]  /*8780*/  BSYNC B1 ;  /* 0x0000000000017941 */ /* 0x000fea0003800000 */
.L_x_148:
        /* <DEDUP_REMOVED lines=12> */
.L_x_151:
[----:B------:R-:W-:Y:S05]  /*8850*/  BSYNC B1 ;  /* 0x0000000000017941 */ /* 0x000fea0003800000 */
.L_x_150:
        /* <DEDUP_REMOVED lines=12> */
.L_x_153:
[----:B------:R-:W-:Y:S05]  /*8920*/  BSYNC B1 ;  /* 0x0000000000017941 */ /* 0x000fea0003800000 */
.L_x_152:
        /* <DEDUP_REMOVED lines=12> */
.L_x_155:
[----:B------:R-:W-:Y:S05]  /*89f0*/  BSYNC B1 ;  /* 0x0000000000017941 */ /* 0x000fea0003800000 */
.L_x_154:
        /* <DEDUP_REMOVED lines=12> */
.L_x_157:
[----:B------:R-:W-:Y:S05]  /*8ac0*/  BSYNC B1 ;  /* 0x0000000000017941 */ /* 0x000fea0003800000 */
.L_x_156:
        /* <DEDUP_REMOVED lines=12> */
.L_x_159:
[----:B------:R-:W-:Y:S05]  /*8b90*/  BSYNC B1 ;  /* 0x0000000000017941 */ /* 0x000fea0003800000 */
.L_x_158:
        /* <DEDUP_REMOVED lines=12> */
.L_x_161:
[----:B------:R-:W-:Y:S05]  /*8c60*/  BSYNC B1 ;  /* 0x0000000000017941 */ /* 0x000fea0003800000 */
.L_x_160:
        /* <DEDUP_REMOVED lines=12> */
.L_x_163:
[----:B------:R-:W-:Y:S05]  /*8d30*/  BSYNC B1 ;  /* 0x0000000000017941 */ /* 0x000fea0003800000 */
.L_x_162:
[----:B-----5:R-:W-:Y:S01]  /*8d40*/  LOP3.LUT R44, R44, 0xff, RZ, 0xc0, !PT ;  /* 0x000000ff2c2c7812 */ /* 0x020fe200078ec0ff */
[----:B------:R-:W-:Y:S01]  /*8d50*/  BSSY B1, `(.L_x_164) ;  /* 0x000000b000017945 */ /* 0x000fe20003800000 */
[----:B------:R-:W-:Y:S02]  /*8d60*/  ISETP.LT.OR P2, PT, R41, 0x79, !P1 ;  /* 0x000000792900780c */ /* 0x000fe40004f41670 */
[----:B------:R-:W-:Y:S02]  /*8d70*/  F2FP.F16.E5M2.UNPACK_B R44, R44 ;  /* 0x0000002cff2c723e */ /* 0x000fe400020004ff */
[----:B0--3--:R-:W-:-:S03]  /*8d80*/  PRMT R32, RZ, 0x7610, R32 ;  /* 0x00007610ff207816 */ /* 0x009fc60000000020 */
[----:B------:R-:W-:-:S05]  /*8d90*/  HADD2.F32 R44, -RZ, R44.H0_H0 ;  /* 0x2000002cff2c7230 */ /* 0x000fca0000004100 */
[----:B------:R-:W-:-:S04]  /*8da0*/  FMUL R44, R44, UR21 ;  /* 0x000000152c2c7c20 */ /* 0x000fc80008400000 */
[----:B------:R-:W-:-:S05]  /*8db0*/  FFMA R44, R165, UR20, R44 ;  /* 0x00000014a52c7c23 */ /* 0x000fca000800002c */
[----:B------:R-:W-:-:S05]  /*8dc0*/  F2FP.SATFINITE.E5M2.F32.PACK_AB_MERGE_C R33, RZ, R44, RZ ;  /* 0x0000002cff21723e */ /* 0x000fca00048060ff */
[----:B------:R0:W-:Y:S01]  /*8dd0*/  @!P0 STG.E.U8 desc[UR14][R24.64+0x79], R33 ;  /* 0x0000792118008986 */ /* 0x0001e2000c10110e */
[----:B------:R-:W-:Y:S05]  /*8de0*/  @P2 BRA `(.L_x_165) ;  /* 0x0000000000042947 */ /* 0x000fea0003800000 */
[----:B------:R3:W5:Y:S02]  /*8df0*/  LDG.E.U8 R32, desc[UR14][R34.64+0x78] ;  /* 0x0000780e22207981 */ /* 0x000764000c1e1100 */
.L_x_165:
[----:B------:R-:W-:Y:S05]  /*8e00*/  BSYNC B1 ;  /* 0x0000000000017941 */ /* 0x000fea0003800000 */
.L_x_164:
[----:B-----5:R-:W-:Y:S01]  /*8e10*/  LOP3.LUT R32, R32, 0xff, RZ, 0xc0, !PT ;  /* 0x000000ff20207812 */ /* 0x020fe200078ec0ff */
[----:B------:R-:W-:Y:S01]  /*8e20*/  BSSY B1, `(.L_x_166) ;  /* 0x000000b000017945 */ /* 0x000fe20003800000 */
[----:B------:R-:W-:Y:S02]  /*8e30*/  ISETP.LT.OR P1, PT, R41, 0x7a, !P1 ;  /* 0x0000007a2900780c */ /* 0x000fe40004f21670 */
[----:B------:R-:W-:Y:S02]  /*8e40*/  F2FP.F16.E5M2.UNPACK_B R32, R32 ;  /* 0x00000020ff20723e */ /* 0x000fe400020004ff */
[----:B0-2---:R-:W-:-:S03]  /*8e50*/  PRMT R24, RZ, 0x7610, R24 ;  /* 0x00007610ff187816 */ /* 0x005fc60000000018 */
[----:B------:R-:W-:-:S05]  /*8e60*/  HADD2.F32 R32, -RZ, R32.H0_H0 ;  /* 0x20000020ff207230 */ /* 0x000fca0000004100 */
[----:B------:R-:W-:-:S04]  /*8e70*/  FMUL R25, R32, UR21 ;  /* 0x0000001520197c20 */ /* 0x000fc80008400000 */
[----:B------:R-:W-:-:S05]  /*8e80*/  FFMA R25, R164, UR20, R25 ;  /* 0x00000014a4197c23 */ /* 0x000fca0008000019 */
[----:B------:R-:W-:-:S05]  /*8e90*/  F2FP.SATFINITE.E5M2.F32.PACK_AB_MERGE_C R25, RZ, R25, RZ ;  /* 0x00000019ff19723e */ /* 0x000fca00048060ff */
[----:B------:R0:W-:Y:S01]  /*8ea0*/  @!P2 STG.E.U8 desc[UR14][R26.64+0x78], R25 ;  /* 0x000078191a00a986 */ /* 0x0001e2000c10110e */
[----:B------:R-:W-:Y:S05]  /*8eb0*/  @P1 BRA `(.L_x_167) ;  /* 0x0000000000041947 */ /* 0x000fea0003800000 */
[----:B------:R2:W5:Y:S02]  /*8ec0*/  LDG.E.U8 R24, desc[UR14][R34.64+0x79] ;  /* 0x0000790e22187981 */ /* 0x000564000c1e1100 */
.L_x_167:
[----:B------:R-:W-:Y:S05]  /*8ed0*/  BSYNC B1 ;  /* 0x0000000000017941 */ /* 0x000fea0003800000 */
.L_x_166:
[----:B-----5:R-:W-:Y:S01]  /*8ee0*/  LOP3.LUT R24, R24, 0xff, RZ, 0xc0, !PT ;  /* 0x000000ff18187812 */ /* 0x020fe200078ec0ff */
[----:B------:R-:W-:Y:S01]  /*8ef0*/  BSSY B1, `(.L_x_168) ;  /* 0x0000013000017945 */ /* 0x000fe20003800000 */
[----:B------:R-:W-:Y:S02]  /*8f00*/  IADD3 R33, P0, R43, 0x80, RZ ;  /* 0x000000802b217810 */ /* 0x000fe40007f1e0ff */
[----:B------:R-:W-:-:S03]  /*8f10*/  F2FP.F16.E5M2.UNPACK_B R24, R24 ;  /* 0x00000018ff18723e */ /* 0x000fc600020004ff */
[----:B0-----:R-:W-:Y:S01]  /*8f20*/  IMAD.X R25, RZ, RZ, R39, P0 ;  /* 0x000000ffff197224 */ /* 0x001fe200000e0627 */
[----:B------:R-:W-:Y:S01]  /*8f30*/  ISETP.GE.AND P0, PT, R42, 0x81, PT ;  /* 0x000000812a00780c */ /* 0x000fe20003f06270 */
[----:B------:R-:W-:Y:S02]  /*8f40*/  HADD2.F32 R24, -RZ, R24.H0_H0 ;  /* 0x20000018ff187230 */ /* 0x000fe40000004100 */
[----:B--234-:R-:W-:Y:S01]  /*8f50*/  IMAD R34, R25, UR6, RZ ;  /* 0x0000000619227c24 */ /* 0x01cfe2000f8e02ff */
        /* <DEDUP_REMOVED lines=12> */
.L_x_169:
[----:B------:R-:W-:Y:S05]  /*9020*/  BSYNC B1 ;  /* 0x0000000000017941 */ /* 0x000fea0003800000 */
.L_x_168:
[----:B-----5:R-:W-:Y:S01]  /*9030*/  LOP3.LUT R32, R32, 0xff, RZ, 0xc0, !PT ;  /* 0x000000ff20207812 */ /* 0x020fe200078ec0ff */
[----:B------:R-:W-:Y:S01]  /*9040*/  BSSY B1, `(.L_x_170) ;  /* 0x000000b000017945 */ /* 0x000fe20003800000 */
[----:B------:R-:W-:Y:S02]  /*9050*/  ISETP.LT.OR P2, PT, R41, 0x2, !P0 ;  /* 0x000000022900780c */ /* 0x000fe40004741670 */
[----:B------:R-:W-:Y:S02]  /*9060*/  F2FP.F16.E5M2.UNPACK_B R32, R32 ;  /* 0x00000020ff20723e */ /* 0x000fe400020004ff */
[----:B0-----:R-:W-:-:S03]  /*9070*/  PRMT R26, RZ, 0x7610, R26 ;  /* 0x00007610ff1a7816 */ /* 0x001fc6000000001a */
[----:B------:R-:W-:-:S05]  /*9080*/  HADD2.F32 R32, -RZ, R32.H0_H0 ;  /* 0x20000020ff207230 */ /* 0x000fca0000004100 */
[----:B------:R-:W-:-:S04]  /*9090*/  FMUL R27, R32, UR21 ;  /* 0x00000015201b7c20 */ /* 0x000fc80008400000 */
[----:B------:R-:W-:-:S05]  /*90a0*/  FFMA R27, R162, UR20, R27 ;  /* 0x00000014a21b7c23 */ /* 0x000fca000800001b */
[----:B------:R-:W-:-:S05]  /*90b0*/  F2FP.SATFINITE.E5M2.F32.PACK_AB_MERGE_C R27, RZ, R27, RZ ;  /* 0x0000001bff1b723e */ /* 0x000fca00048060ff */
[----:B------:R0:W-:Y:S01]  /*90c0*/  @!P3 STG.E.U8 desc[UR14][R28.64], R27 ;  /* 0x0000001b1c00b986 */ /* 0x0001e2000c10110e */
[----:B------:R-:W-:Y:S05]  /*90d0*/  @P2 BRA `(.L_x_171) ;  /* 0x0000000000042947 */ /* 0x000fea0003800000 */
[----:B------:R3:W5:Y:S02]  /*90e0*/  LDG.E.U8 R26, desc[UR14][R24.64+0x1] ;  /* 0x0000010e181a7981 */ /* 0x000764000c1e1100 */
.L_x_171:
[----:B------:R-:W-:Y:S05]  /*90f0*/  BSYNC B1 ;  /* 0x0000000000017941 */ /* 0x000fea0003800000 */
.L_x_170:
[----:B-----5:R-:W-:Y:S01]  /*9100*/  LOP3.LUT R26, R26, 0xff, RZ, 0xc0, !PT ;  /* 0x000000ff1a1a7812 */ /* 0x020fe200078ec0ff */
[----:B------:R-:W-:Y:S01]  /*9110*/  BSSY B1, `(.L_x_172) ;  /* 0x0000013000017945 */ /* 0x000fe20003800000 */
[----:B------:R-:W-:Y:S02]  /*9120*/  IADD3 R43, P1, R43, 0x88, RZ ;  /* 0x000000882b2b7810 */ /* 0x000fe40007f3e0ff */
[----:B------:R-:W-:Y:S02]  /*9130*/  F2FP.F16.E5M2.UNPACK_B R26, R26 ;  /* 0x0000001aff1a723e */ /* 0x000fe400020004ff */
[----:B------:R-:W-:Y:S01]  /*9140*/  PRMT R32, RZ, 0x7610, R32 ;  /* 0x00007610ff207816 */ /* 0x000fe20000000020 */
[----:B------:R-:W-:Y:S01]  /*9150*/  IMAD.X R38, RZ, RZ, R39, P1 ;  /* 0x000000ffff267224 */ /* 0x000fe200008e0627 */
[----:B------:R-:W-:Y:S01]  /*9160*/  ISETP.GE.AND P1, PT, R42, 0x89, PT ;  /* 0x000000892a00780c */ /* 0x000fe20003f26270 */
[----:B------:R-:W-:Y:S02]  /*9170*/  HADD2.F32 R26, -RZ, R26.H0_H0 ;  /* 0x2000001aff1a7230 */ /* 0x000fe40000004100 */
[----:B------:R-:W-:Y:S01]  /*9180*/  IMAD R38, R38, UR6, RZ ;  /* 0x0000000626267c24 */ /* 0x000fe2000f8e02ff */
[----:B------:R-:W-:Y:S01]  /*9190*/  ISETP.LT.OR P5, PT, R41, 0x1, !P1 ;  /* 0x000000012900780c */ /* 0x000fe20004fa1670 */
[----:B------:R-:W-:-:S04]  /*91a0*/  IMAD.WIDE.U32 R36, R43, UR6, R36 ;  /* 0x000000062b247c25 */ /* 0x000fc8000f8e0024 */
[----:B------:R-:W-:Y:S01]  /*91b0*/  FMUL R26, R26, UR21 ;  /* 0x000000151a1a7c20 */ /* 0x000fe20008400000 */
[----:B------:R-:W-:-:S03]  /*91c0*/  IMAD R43, R43, UR7, R38 ;  /* 0x000000072b2b7c24 */ /* 0x000fc6000f8e0226 */
[----:B------:R-:W-:Y:S01]  /*91d0*/  FFMA R161, R161, UR20, R26 ;  /* 0x00000014a1a17c23 */ /* 0x000fe2000800001a */
[----:B------:R-:W-:-:S04]  /*91e0*/  IADD3 R26, P3, R36, UR10, RZ ;  /* 0x0000000a241a7c10 */ /* 0x000fc8000ff7e0ff */
[----:B------:R-:W-:Y:S02]  /*91f0*/  F2FP.SATFINITE.E5M2.F32.PACK_AB_MERGE_C R161, RZ, R161, RZ ;  /* 0x000000a1ffa1723e */ /* 0x000fe400048060ff */
[----:B0-----:R-:W-:-:S03]  /*9200*/  IADD3.X R27, R37, UR11, R43, P3, !PT ;  /* 0x0000000b251b7c10 */ /* 0x001fc60009ffe42b */
[----:B------:R0:W-:Y:S01]  /*9210*/  @!P2 STG.E.U8 desc[UR14][R28.64+0x1], R161 ;  /* 0x000001a11c00a986 */ /* 0x0001e2000c10110e */
[----:B------:R-:W-:Y:S05]  /*9220*/  @P5 BRA `(.L_x_173) ;  /* 0x0000000000045947 */ /* 0x000fea0003800000 */
[----:B------:R4:W5:Y:S02]  /*9230*/  LDG.E.U8 R32, desc[UR14][R26.64] ;  /* 0x0000000e1a207981 */ /* 0x000964000c1e1100 */
.L_x_173:
[----:B------:R-:W-:Y:S05]  /*9240*/  BSYNC B1 ;  /* 0x0000000000017941 */ /* 0x000fea0003800000 */
.L_x_172:
        /* <DEDUP_REMOVED lines=12> */
.L_x_175:
[----:B------:R-:W-:Y:S05]  /*9310*/  BSYNC B1 ;  /* 0x0000000000017941 */ /* 0x000fea0003800000 */
.L_x_174:
        /* <DEDUP_REMOVED lines=12> */
.L_x_177:
[----:B------:R-:W-:Y:S05]  /*93e0*/  BSYNC B1 ;  /* 0x0000000000017941 */ /* 0x000fea0003800000 */
.L_x_176:
        /* <DEDUP_REMOVED lines=12> */
.L_x_179:
[----:B------:R-:W-:Y:S05]  /*94b0*/  BSYNC B1 ;  /* 0x0000000000017941 */ /* 0x000fea0003800000 */
.L_x_178:
        /* <DEDUP_REMOVED lines=12> */
.L_x_181:
[----:B------:R-:W-:Y:S05]  /*9580*/  BSYNC B1 ;  /* 0x0000000000017941 */ /* 0x000fea0003800000 */
.L_x_180:
        /* <DEDUP_REMOVED lines=12> */
.L_x_183:
[----:B------:R-:W-:Y:S05]  /*9650*/  BSYNC B1 ;  /* 0x0000000000017941 */ /* 0x000fea0003800000 */
.L_x_182:
        /* <DEDUP_REMOVED lines=12> */
.L_x_185:
[----:B------:R-:W-:Y:S05]  /*9720*/  BSYNC B1 ;  /* 0x0000000000017941 */ /* 0x000fea0003800000 */
.L_x_184:
        /* <DEDUP_REMOVED lines=12> */
.L_x_187:
[----:B------:R-:W-:Y:S05]  /*97f0*/  BSYNC B1 ;  /* 0x0000000000017941 */ /* 0x000fea0003800000 */
.L_x_186:
        /* <DEDUP_REMOVED lines=12> */
.L_x_189:
[----:B------:R-:W-:Y:S05]  /*98c0*/  BSYNC B1 ;  /* 0x0000000000017941 */ /* 0x000fea0003800000 */
.L_x_188:
        /* <DEDUP_REMOVED lines=12> */
.L_x_191:
[----:B------:R-:W-:Y:S05]  /*9990*/  BSYNC B1 ;  /* 0x0000000000017941 */ /* 0x000fea0003800000 */
.L_x_190:
[----:B-----5:R-:W-:Y:S01]  /*99a0*/  LOP3.LUT R32, R32, 0xff, RZ, 0xc0, !PT ;  /* 0x000000ff20207812 */ /* 0x020fe200078ec0ff */
[----:B------:R-:W-:Y:S01]  /*99b0*/  BSSY B1, `(.L_x_192) ;  /* 0x000000b000017945 */ /* 0x000fe20003800000 */
[----:B------:R-:W-:Y:S02]  /*99c0*/  ISETP.LT.OR P3, PT, R41, 0x19, !P0 ;  /* 0x000000192900780c */ /* 0x000fe40004761670 */
[----:B------:R-:W-:-:S05]  /*99d0*/  F2FP.F16.E5M2.UNPACK_B R32, R32 ;  /* 0x00000020ff20723e */ /* 0x000fca00020004ff */
[----:B------:R-:W-:-:S05]  /*99e0*/  HADD2.F32 R32, -RZ, R32.H0_H0 ;  /* 0x20000020ff207230 */ /* 0x000fca0000004100 */
[----:B------:R-:W-:-:S04]  /*99f0*/  FMUL R32, R32, UR21 ;  /* 0x0000001520207c20 */ /* 0x000fc80008400000 */
[----:B------:R-:W-:Y:S01]  /*9a00*/  FFMA R32, R23, UR20, R32 ;  /* 0x0000001417207c23 */ /* 0x000fe20008000020 */
[----:B------:R-:W-:-:S04]  /*9a10*/  PRMT R23, RZ, 0x7610, R23 ;  /* 0x00007610ff177816 */ /* 0x000fc80000000017 */
[----:B0-----:R-:W-:-:S05]  /*9a20*/  F2FP.SATFINITE.E5M2.F32.PACK_AB_MERGE_C R33, RZ, R32, RZ ;  /* 0x00000020ff21723e */ /* 0x001fca00048060ff */
[----:B------:R0:W-:Y:S01]  /*9a30*/  @!P2 STG.E.U8 desc[UR14][R30.64+0x11], R33 ;  /* 0x000011211e00a986 */ /* 0x0001e2000c10110e */
[----:B------:R-:W-:Y:S05]  /*9a40*/  @P3 BRA `(.L_x_193) ;  /* 0x0000000000043947 */ /* 0x000fea0003800000 */
[----:B------:R0:W5:Y:S02]  /*9a50*/  LDG.E.U8 R23, desc[UR14][R24.64+0x18] ;  /* 0x0000180e18177981 */ /* 0x000164000c1e1100 */
.L_x_193:
[----:B------:R-:W-:Y:S05]  /*9a60*/  BSYNC B1 ;  /* 0x0000000000017941 */ /* 0x000fea0003800000 */
.L_x_192:
        /* <DEDUP_REMOVED lines=8> */
[----:B------:R-:W-:-:S05]  /*9af0*/  F2FP.SATFINITE.E5M2.F32.PACK_AB_MERGE_C R23, RZ, R23, RZ ;  /* 0x00000017ff17723e */ /* 0x000fca00048060ff */
[----:B------:R0:W-:Y:S01]  /*9b00*/  @!P3 STG.E.U8 desc[UR14][R28.64+0x18], R23 ;  /* 0x000018171c00b986 */ /* 0x0001e2000c10110e */
[----:B------:R-:W-:Y:S05]  /*9b10*/  @P2 BRA `(.L_x_195) ;  /* 0x0000000000042947 */ /* 0x000fea0003800000 */
[----:B------:R0:W5:Y:S02]  /*9b20*/  LDG.E.U8 R22, desc[UR14][R24.64+0x19] ;  /* 0x0000190e18167981 */ /* 0x000164000c1e1100 */
.L_x_195:
[----:B------:R-:W-:Y:S05]  /*9b30*/  BSYNC B1 ;  /* 0x0000000000017941 */ /* 0x000fea0003800000 */
.L_x_194:
        /* <DEDUP_REMOVED lines=12> */
.L_x_197:
[----:B------:R-:W-:Y:S05]  /*9c00*/  BSYNC B1 ;  /* 0x0000000000017941 */ /* 0x000fea0003800000 */
.L_x_196:
        /* <DEDUP_REMOVED lines=12> */
.L_x_199:
[----:B------:R-:W-:Y:S05]  /*9cd0*/  BSYNC B1 ;  /* 0x0000000000017941 */ /* 0x000fea0003800000 */
.L_x_198:
        /* <DEDUP_REMOVED lines=12> */
.L_x_201:
[----:B------:R-:W-:Y:S05]  /*9da0*/  BSYNC B1 ;  /* 0x0000000000017941 */ /* 0x000fea0003800000 */
.L_x_200:
        /* <DEDUP_REMOVED lines=12> */
.L_x_203:
[----:B------:R-:W-:Y:S05]  /*9e70*/  BSYNC B1 ;  /* 0x0000000000017941 */ /* 0x000fea0003800000 */
.L_x_202:
        /* <DEDUP_REMOVED lines=12> */
.L_x_205:
[----:B------:R-:W-:Y:S05]  /*9f40*/  BSYNC B1 ;  /* 0x0000000000017941 */ /* 0x000fea0003800000 */
.L_x_204:
        /* <DEDUP_REMOVED lines=12> */
.L_x_207:
[----:B------:R-:W-:Y:S05]  /*a010*/  BSYNC B1 ;  /* 0x0000000000017941 */ /* 0x000fea0003800000 */
.L_x_206:
        /* <DEDUP_REMOVED lines=12> */
.L_x_209:
[----:B------:R-:W-:Y:S05]  /*a0e0*/  BSYNC B1 ;  /* 0x0000000000017941 */ /* 0x000fea0003800000 */
.L_x_208:
        /* <DEDUP_REMOVED lines=12> */
.L_x_211:
[----:B------:R-:W-:Y:S05]  /*a1b0*/  BSYNC B1 ;  /* 0x0000000000017941 */ /* 0x000fea0003800000 */
.L_x_210:
        /* <DEDUP_REMOVED lines=12> */
.L_x_213:
[----:B------:R-:W-:Y:S05]  /*a280*/  BSYNC B1 ;  /* 0x0000000000017941 */ /* 0x000fea0003800000 */
.L_x_212:
        /* <DEDUP_REMOVED lines=12> */
.L_x_215:
[----:B------:R-:W-:Y:S05]  /*a350*/  BSYNC B1 ;  /* 0x0000000000017941 */ /* 0x000fea0003800000 */
.L_x_214:
        /* <DEDUP_REMOVED lines=12> */
.L_x_217:
[----:B------:R-:W-:Y:S05]  /*a420*/  BSYNC B1 ;  /* 0x0000000000017941 */ /* 0x000fea0003800000 */
.L_x_216:
        /* <DEDUP_REMOVED lines=12> */
.L_x_219:
[----:B------:R-:W-:Y:S05]  /*a4f0*/  BSYNC B1 ;  /* 0x0000000000017941 */ /* 0x000fea0003800000 */
.L_x_218:
        /* <DEDUP_REMOVED lines=12> */
.L_x_221:
[----:B------:R-:W-:Y:S05]  /*a5c0*/  BSYNC B1 ;  /* 0x0000000000017941 */ /* 0x000fea0003800000 */
.L_x_220:
        /* <DEDUP_REMOVED lines=12> */
.L_x_223:
[----:B------:R-:W-:Y:S05]  /*a690*/  BSYNC B1 ;  /* 0x0000000000017941 */ /* 0x000fea0003800000 */
.L_x_222:
        /* <DEDUP_REMOVED lines=12> */
.L_x_225:
[----:B------:R-:W-:Y:S05]  /*a760*/  BSYNC B1 ;  /* 0x0000000000017941 */ /* 0x000fea0003800000 */
.L_x_224:
        /* <DEDUP_REMOVED lines=12> */
.L_x_227:
[----:B------:R-:W-:Y:S05]  /*a830*/  BSYNC B1 ;  /* 0x0000000000017941 */ /* 0x000fea0003800000 */
.L_x_226:
        /* <DEDUP_REMOVED lines=12> */
.L_x_229:
[----:B------:R-:W-:Y:S05]  /*a900*/  BSYNC B1 ;  /* 0x0000000000017941 */ /* 0x000fea0003800000 */
.L_x_228:
        /* <DEDUP_REMOVED lines=12> */
.L_x_231:
[----:B------:R-:W-:Y:S05]  /*a9d0*/  BSYNC B1 ;  /* 0x0000000000017941 */ /* 0x000fea0003800000 */
.L_x_230:
        /* <DEDUP_REMOVED lines=12> */
.L_x_233:
[----:B------:R-:W-:Y:S05]  /*aaa0*/  BSYNC B1 ;  /* 0x0000000000017941 */ /* 0x000fea0003800000 */
.L_x_232:
        /* <DEDUP_REMOVED lines=12> */
.L_x_235:
[----:B------:R-:W-:Y:S05]  /*ab70*/  BSYNC B1 ;  /* 0x0000000000017941 */ /* 0x000fea0003800000 */
.L_x_234:
[----:B-----5:R-:W-:Y:S01]  /*ab80*/  LOP3.LUT R2, R2, 0xff, RZ, 0xc0, !PT ;  /* 0x000000ff02027812 */ /* 0x020fe200078ec0ff */
[----:B------:R-:W-:Y:S01]  /*ab90*/  BSSY B1, `(.L_x_236) ;  /* 0x000000b000017945 */ /* 0x000fe20003800000 */
[----:B------:R-:W-:Y:S02]  /*aba0*/  ISETP.LT.OR P3, PT, R41, 0x41, !P1 ;  /* 0x000000412900780c */ /* 0x000fe40004f61670 */
[----:B------:R-:W-:-:S05]  /*abb0*/  F2FP.F16.E5M2.UNPACK_B R2, R2 ;  /* 0x00000002ff02723e */ /* 0x000fca00020004ff */
[----:B------:R-:W-:-:S05]  /*abc0*/  HADD2.F32 R2, -RZ, R2.H0_H0 ;  /* 0x20000002ff027230 */ /* 0x000fca0000004100 */
[----:B0-----:R-:W-:-:S04]  /*abd0*/  FMUL R3, R2, UR21 ;  /* 0x0000001502037c20 */ /* 0x001fc80008400000 */
[----:B------:R-:W-:Y:S01]  /*abe0*/  FFMA R3, R0, UR20, R3 ;  /* 0x0000001400037c23 */ /* 0x000fe20008000003 */
[----:B------:R-:W-:-:S04]  /*abf0*/  PRMT R0, RZ, 0x7610, R0 ;  /* 0x00007610ff007816 */ /* 0x000fc80000000000 */
[----:B------:R-:W-:-:S05]  /*ac00*/  F2FP.SATFINITE.E5M2.F32.PACK_AB_MERGE_C R3, RZ, R3, RZ ;  /* 0x00000003ff03723e */ /* 0x000fca00048060ff */
[----:B------:R0:W-:Y:S01]  /*ac10*/  @!P2 STG.E.U8 desc[UR14][R28.64+0x41], R3 ;  /* 0x000041031c00a986 */ /* 0x0001e2000c10110e */
[----:B------:R-:W-:Y:S05]  /*ac20*/  @P3 BRA `(.L_x_237) ;  /* 0x0000000000043947 */ /* 0x000fea0003800000 */
[----:B------:R0:W5:Y:S02]  /*ac30*/  LDG.E.U8 R0, desc[UR14][R26.64+0x40] ;  /* 0x0000400e1a007981 */ /* 0x000164000c1e1100 */
.L_x_237:
[----:B------:R-:W-:Y:S05]  /*ac40*/  BSYNC B1 ;  /* 0x0000000000017941 */ /* 0x000fea0003800000 */
.L_x_236:
[----:B------:R-:W2:Y:S01]  /*ac50*/  LDL.LU R2, [R1] ;  /* 0x0000000001027983 */ /* 0x000ea20000300800 */
[----:B-----5:R-:W-:Y:S01]  /*ac60*/  LOP3.LUT R0, R0, 0xff, RZ, 0xc0, !PT ;  /* 0x000000ff00007812 */ /* 0x020fe200078ec0ff */
[----:B------:R-:W-:Y:S01]  /*ac70*/  BSSY B1, `(.L_x_238) ;  /* 0x000000b000017945 */ /* 0x000fe20003800000 */
[----:B------:R-:W-:Y:S02]  /*ac80*/  ISETP.LT.OR P2, PT, R41, 0x42, !P1 ;  /* 0x000000422900780c */ /* 0x000fe40004f41670 */
[----:B------:R-:W-:-:S05]  /*ac90*/  F2FP.F16.E5M2.UNPACK_B R0, R0 ;  /* 0x00000000ff00723e */ /* 0x000fca00020004ff */
[----:B------:R-:W-:-:S05]  /*aca0*/  HADD2.F32 R0, -RZ, R0.H0_H0 ;  /* 0x20000000ff007230 */ /* 0x000fca0000004100 */
[----:B------:R-:W-:-:S04]  /*acb0*/  FMUL R0, R0, UR21 ;  /* 0x0000001500007c20 */ /* 0x000fc80008400000 */
[----:B--2---:R-:W-:-:S05]  /*acc0*/  FFMA R0, R2, UR20, R0 ;  /* 0x0000001402007c23 */ /* 0x004fca0008000000 */
[----:B0-----:R-:W-:Y:S02]  /*acd0*/  F2FP.SATFINITE.E5M2.F32.PACK_AB_MERGE_C R3, RZ, R0, RZ ;  /* 0x00000000ff03723e */ /* 0x001fe400048060ff */
[----:B------:R-:W-:-:S03]  /*ace0*/  PRMT R0, RZ, 0x7610, R0 ;  /* 0x00007610ff007816 */ /* 0x000fc60000000000 */
[----:B------:R0:W-:Y:S01]  /*acf0*/  @!P3 STG.E.U8 desc[UR14][R30.64+0x40], R3 ;  /* 0x000040031e00b986 */ /* 0x0001e2000c10110e */
[----:B------:R-:W-:Y:S05]  /*ad00*/  @P2 BRA `(.L_x_239) ;  /* 0x0000000000042947 */ /* 0x000fea0003800000 */
[----:B------:R2:W5:Y:S02]  /*ad10*/  LDG.E.U8 R0, desc[UR14][R26.64+0x41] ;  /* 0x0000410e1a007981 */ /* 0x000564000c1e1100 */
.L_x_239:
[----:B------:R-:W-:Y:S05]  /*ad20*/  BSYNC B1 ;  /* 0x0000000000017941 */ /* 0x000fea0003800000 */
.L_x_238:
[----:B------:R-:W3:Y:S01]  /*ad30*/  LDL.LU R2, [R1+0x4] ;  /* 0x0000040001027983 */ /* 0x000ee20000300800 */
[----:B-----5:R-:W-:Y:S01]  /*ad40*/  LOP3.LUT R0, R0, 0xff, RZ, 0xc0, !PT ;  /* 0x000000ff00007812 */ /* 0x020fe200078ec0ff */
[----:B------:R-:W-:Y:S01]  /*ad50*/  BSSY B1, `(.L_x_240) ;  /* 0x000000b000017945 */ /* 0x000fe20003800000 */
[----:B------:R-:W-:Y:S02]  /*ad60*/  ISETP.LT.OR P3, PT, R41, 0x49, !P0 ;  /* 0x000000492900780c */ /* 0x000fe40004761670 */
[----:B------:R-:W-:-:S05]  /*ad70*/  F2FP.F16.E5M2.UNPACK_B R0, R0 ;  /* 0x00000000ff00723e */ /* 0x000fca00020004ff */
[----:B------:R-:W-:-:S05]  /*ad80*/  HADD2.F32 R0, -RZ, R0.H0_H0 ;  /* 0x20000000ff007230 */ /* 0x000fca0000004100 */
[----:B------:R-:W-:-:S04]  /*ad90*/  FMUL R0, R0, UR21 ;  /* 0x0000001500007c20 */ /* 0x000fc80008400000 */
[----:B---3--:R-:W-:-:S05]  /*ada0*/  FFMA R0, R2, UR20, R0 ;  /* 0x0000001402007c23 */ /* 0x008fca0008000000 */
[----:B0-----:R-:W-:Y:S02]  /*adb0*/  F2FP.SATFINITE.E5M2.F32.PACK_AB_MERGE_C R3, RZ, R0, RZ ;  /* 0x00000000ff03723e */ /* 0x001fe400048060ff */
[----:B------:R-:W-:-:S03]  /*adc0*/  PRMT R0, RZ, 0x7610, R0 ;  /* 0x00007610ff007816 */ /* 0x000fc60000000000 */
[----:B------:R0:W-:Y:S01]  /*add0*/  @!P2 STG.E.U8 desc[UR14][R30.64+0x41], R3 ;  /* 0x000041031e00a986 */ /* 0x0001e2000c10110e */
[----:B------:R-:W-:Y:S05]  /*ade0*/  @P3 BRA `(.L_x_241) ;  /* 0x0000000000043947 */ /* 0x000fea0003800000 */
[----:B------:R3:W5:Y:S02]  /*adf0*/  LDG.E.U8 R0, desc[UR14][R24.64+0x48] ;  /* 0x0000480e18007981 */ /* 0x000764000c1e1100 */
.L_x_241:
[----:B------:R-:W-:Y:S05]  /*ae00*/  BSYNC B1 ;  /* 0x0000000000017941 */ /* 0x000fea0003800000 */
.L_x_240:
[----:B------:R-:W2:Y:S01]  /*ae10*/  LDL.LU R2, [R1+0x8] ;  /* 0x0000080001027983 */ /* 0x000ea20000300800 */
        /* <DEDUP_REMOVED lines=12> */
.L_x_243:
[----:B------:R-:W-:Y:S05]  /*aee0*/  BSYNC B1 ;  /* 0x0000000000017941 */ /* 0x000fea0003800000 */
.L_x_242:
        /* <DEDUP_REMOVED lines=13> */
.L_x_245:
[----:B------:R-:W-:Y:S05]  /*afc0*/  BSYNC B1 ;  /* 0x0000000000017941 */ /* 0x000fea0003800000 */
.L_x_244:
        /* <DEDUP_REMOVED lines=13> */
.L_x_247:
[----:B------:R-:W-:Y:S05]  /*b0a0*/  BSYNC B1 ;  /* 0x0000000000017941 */ /* 0x000fea0003800000 */
.L_x_246:
        /* <DEDUP_REMOVED lines=13> */
.L_x_249:
[----:B------:R-:W-:Y:S05]  /*b180*/  BSYNC B1 ;  /* 0x0000000000017941 */ /* 0x000fea0003800000 */
.L_x_248:
        /* <DEDUP_REMOVED lines=13> */
.L_x_251:
[----:B------:R-:W-:Y:S05]  /*b260*/  BSYNC B1 ;  /* 0x0000000000017941 */ /* 0x000fea0003800000 */
.L_x_250:
        /* <DEDUP_REMOVED lines=13> */
.L_x_253:
[----:B------:R-:W-:Y:S05]  /*b340*/  BSYNC B1 ;  /* 0x0000000000017941 */ /* 0x000fea0003800000 */
.L_x_252:
        /* <DEDUP_REMOVED lines=13> */
.L_x_255:
[----:B------:R-:W-:Y:S05]  /*b420*/  BSYNC B1 ;  /* 0x0000000000017941 */ /* 0x000fea0003800000 */
.L_x_254:
        /* <DEDUP_REMOVED lines=13> */
.L_x_257:
[----:B------:R-:W-:Y:S05]  /*b500*/  BSYNC B1 ;  /* 0x0000000000017941 */ /* 0x000fea0003800000 */
.L_x_256:
        /* <DEDUP_REMOVED lines=13> */
.L_x_259:
[----:B------:R-:W-:Y:S05]  /*b5e0*/  BSYNC B1 ;  /* 0x0000000000017941 */ /* 0x000fea0003800000 */
.L_x_258:
        /* <DEDUP_REMOVED lines=13> */
.L_x_261:
[----:B------:R-:W-:Y:S05]  /*b6c0*/  BSYNC B1 ;  /* 0x0000000000017941 */ /* 0x000fea0003800000 */
.L_x_260:
        /* <DEDUP_REMOVED lines=13> */
.L_x_263:
[----:B------:R-:W-:Y:S05]  /*b7a0*/  BSYNC B1 ;  /* 0x0000000000017941 */ /* 0x000fea0003800000 */
.L_x_262:
        /* <DEDUP_REMOVED lines=13> */
.L_x_265:
[----:B------:R-:W-:Y:S05]  /*b880*/  BSYNC B1 ;  /* 0x0000000000017941 */ /* 0x000fea0003800000 */
.L_x_264:
        /* <DEDUP_REMOVED lines=13> */
.L_x_267:
[----:B------:R-:W-:Y:S05]  /*b960*/  BSYNC B1 ;  /* 0x0000000000017941 */ /* 0x000fea0003800000 */
.L_x_266:
        /* <DEDUP_REMOVED lines=13> */
.L_x_269:
[----:B------:R-:W-:Y:S05]  /*ba40*/  BSYNC B1 ;  /* 0x0000000000017941 */ /* 0x000fea0003800000 */
.L_x_268:
        /* <DEDUP_REMOVED lines=13> */
.L_x_271:
[----:B------:R-:W-:Y:S05]  /*bb20*/  BSYNC B1 ;  /* 0x0000000000017941 */ /* 0x000fea0003800000 */
.L_x_270:
        /* <DEDUP_REMOVED lines=13> */
.L_x_273:
[----:B------:R-:W-:Y:S05]  /*bc00*/  BSYNC B1 ;  /* 0x0000000000017941 */ /* 0x000fea0003800000 */
.L_x_272:
        /* <DEDUP_REMOVED lines=13> */
.L_x_275:
[----:B------:R-:W-:Y:S05]  /*bce0*/  BSYNC B1 ;  /* 0x0000000000017941 */ /* 0x000fea0003800000 */
.L_x_274:
        /* <DEDUP_REMOVED lines=13> */
.L_x_277:
[----:B------:R-:W-:Y:S05]  /*bdc0*/  BSYNC B1 ;  /* 0x0000000000017941 */ /* 0x000fea0003800000 */
.L_x_276:
        /* <DEDUP_REMOVED lines=13> */
.L_x_279:
[----:B------:R-:W-:Y:S05]  /*bea0*/  BSYNC B1 ;  /* 0x0000000000017941 */ /* 0x000fea0003800000 */
.L_x_278:
        /* <DEDUP_REMOVED lines=13> */
.L_x_281:
[----:B------:R-:W-:Y:S05]  /*bf80*/  BSYNC B1 ;  /* 0x0000000000017941 */ /* 0x000fea0003800000 */
.L_x_280:
        /* <DEDUP_REMOVED lines=13> */
.L_x_283:
[----:B------:R-:W-:Y:S05]  /*c060*/  BSYNC B1 ;  /* 0x0000000000017941 */ /* 0x000fea0003800000 */
.L_x_282:
        /* <DEDUP_REMOVED lines=13> */
.L_x_285:
[----:B------:R-:W-:Y:S05]  /*c140*/  BSYNC B1 ;  /* 0x0000000000017941 */ /* 0x000fea0003800000 */
.L_x_284:
        /* <DEDUP_REMOVED lines=13> */
.L_x_287:
[----:B------:R-:W-:Y:S05]  /*c220*/  BSYNC B1 ;  /* 0x0000000000017941 */ /* 0x000fea0003800000 */
.L_x_286:
        /* <DEDUP_REMOVED lines=13> */
.L_x_289:
[----:B------:R-:W-:Y:S05]  /*c300*/  BSYNC B1 ;  /* 0x0000000000017941 */ /* 0x000fea0003800000 */
.L_x_288:
        /* <DEDUP_REMOVED lines=13> */
.L_x_291:
[----:B------:R-:W-:Y:S05]  /*c3e0*/  BSYNC B1 ;  /* 0x0000000000017941 */ /* 0x000fea0003800000 */
.L_x_290:
        /* <DEDUP_REMOVED lines=13> */
.L_x_293:
[----:B------:R-:W-:Y:S05]  /*c4c0*/  BSYNC B1 ;  /* 0x0000000000017941 */ /* 0x000fea0003800000 */
.L_x_292:
        /* <DEDUP_REMOVED lines=13> */
.L_x_295:
[----:B------:R-:W-:Y:S05]  /*c5a0*/  BSYNC B1 ;  /* 0x0000000000017941 */ /* 0x000fea0003800000 */
.L_x_294:
[----:B------:R-:W-:Y:S05]  /*c5b0*/  @P1 BRA `(.L_x_296) ;  /* 0x0000002000ac1947 */ /* 0x000fea0003800000 */
[----:B------:R-:W2:Y:S01]  /*c5c0*/  LDL.LU R2, [R1+0x74] ;  /* 0x0000740001027983 */ /* 0x000ea20000300800 */
[----:B-----5:R-:W-:-:S04]  /*c5d0*/  LOP3.LUT R0, R0, 0xff, RZ, 0xc0, !PT ;  /* 0x000000ff00007812 */ /* 0x020fc800078ec0ff */
[----:B------:R-:W-:-:S05]  /*c5e0*/  F2FP.F16.E5M2.UNPACK_B R0, R0 ;  /* 0x00000000ff00723e */ /* 0x000fca00020004ff */
[----:B------:R-:W-:-:S05]  /*c5f0*/  HADD2.F32 R0, -RZ, R0.H0_H0 ;  /* 0x20000000ff007230 */ /* 0x000fca0000004100 */
[----:B------:R-:W-:-:S04]  /*c600*/  FMUL R0, R0, UR21 ;  /* 0x0000001500007c20 */ /* 0x000fc80008400000 */
[----:B--2---:R-:W-:-:S05]  /*c610*/  FFMA R0, R2, UR20, R0 ;  /* 0x0000001402007c23 */ /* 0x004fca0008000000 */
[----:B0-----:R-:W-:-:S05]  /*c620*/  F2FP.SATFINITE.E5M2.F32.PACK_AB_MERGE_C R3, RZ, R0, RZ ;  /* 0x00000000ff03723e */ /* 0x001fca00048060ff */
[----:B------:R0:W-:Y:S01]  /*c630*/  STG.E.U8 desc[UR14][R30.64+0x79], R3 ;  /* 0x000079031e007986 */ /* 0x0001e2000c10110e */
[----:B------:R-:W-:Y:S05]  /*c640*/  BRA `(.L_x_296) ;  /* 0x0000002000887947 */ /* 0x000fea0003800000 */
.L_x_39:
[C---:B------:R-:W-:Y:S01]  /*c650*/  ISETP.GE.AND P3, PT, R42.reuse, 0x1, PT ;  /* 0x000000012a00780c */ /* 0x040fe20003f66270 */
[----:B------:R-:W2:Y:S01]  /*c660*/  LDL.LU R227, [R1+0x10] ;  /* 0x0000100001e37983 */ /* 0x000ea20000300800 */
[----:B------:R-:W-:Y:S01]  /*c670*/  ISETP.GE.AND P2, PT, R42, 0x9, PT ;  /* 0x000000092a00780c */ /* 0x000fe20003f46270 */
[----:B------:R-:W-:Y:S01]  /*c680*/  FMUL R225, R225, UR20 ;  /* 0x00000014e1e17c20 */ /* 0x000fe20008400000 */
[C---:B------:R-:W-:Y:S01]  /*c690*/  ISETP.LT.OR P0, PT, R41.reuse, 0x1, !P3 ;  /* 0x000000012900780c */ /* 0x040fe20005f01670 */
[----:B------:R-:W-:Y:S01]  /*c6a0*/  FMUL R226, R226, UR20 ;  /* 0x00000014e2e27c20 */ /* 0x000fe20008400000 */
[----:B------:R-:W-:Y:S01]  /*c6b0*/  ISETP.LT.OR P1, PT, R41, 0x2, !P3 ;  /* 0x000000022900780c */ /* 0x000fe20005f21670 */
[----:B------:R-:W-:Y:S01]  /*c6c0*/  FMUL R223, R223, UR20 ;  /* 0x00000014dfdf7c20 */ /* 0x000fe20008400000 */
[----:B------:R-:W-:Y:S01]  /*c6d0*/  ISETP.LT.OR P6, PT, R41, 0x2, !P2 ;  /* 0x000000022900780c */ /* 0x000fe200057c1670 */
[----:B------:R-:W-:Y:S01]  /*c6e0*/  FMUL R224, R224, UR20 ;  /* 0x00000014e0e07c20 */ /* 0x000fe20008400000 */
[----:B------:R-:W-:-:S02]  /*c6f0*/  F2FP.SATFINITE.E5M2.F32.PACK_AB_MERGE_C R33, RZ, R226, RZ ;  /* 0x000000e2ff21723e */ /* 0x000fc400048060ff */
[----:B------:R-:W-:Y:S01]  /*c700*/  F2FP.SATFINITE.E5M2.F32.PACK_AB_MERGE_C R225, RZ, R225, RZ ;  /* 0x000000e1ffe1723e */ /* 0x000fe200048060ff */
[----:B------:R-:W-:Y:S01]  /*c710*/  FMUL R222, R222, UR20 ;  /* 0x00000014dede7c20 */ /* 0x000fe20008400000 */
[----:B------:R-:W-:Y:S01]  /*c720*/  ISETP.LT.OR P5, PT, R41, 0x1, !P2 ;  /* 0x000000012900780c */ /* 0x000fe200057a1670 */
[----:B------:R-:W-:Y:S01]  /*c730*/  FMUL R221, R221, UR20 ;  /* 0x00000014dddd7c20 */ /* 0x000fe20008400000 */
[----:B------:R-:W-:Y:S01]  /*c740*/  F2FP.SATFINITE.E5M2.F32.PACK_AB_MERGE_C R223, RZ, R223, RZ ;  /* 0x000000dfffdf723e */ /* 0x000fe200048060ff */
[----:B------:R0:W-:Y:S01]  /*c750*/  @!P0 STG.E.U8 desc[UR14][R24.64], R33 ;  /* 0x0000002118008986 */ /* 0x0001e2000c10110e */
[----:B------:R-:W-:-:S03]  /*c760*/  ISETP.LT.OR P0, PT, R41, 0x9, !P3 ;  /* 0x000000092900780c */ /* 0x000fc60005f01670 */
[----:B------:R-:W-:Y:S01]  /*c770*/  @!P1 STG.E.U8 desc[UR14][R24.64+0x1], R225 ;  /* 0x000001e118009986 */ /* 0x000fe2000c10110e */
[----:B------:R-:W-:-:S03]  /*c780*/  ISETP.LT.OR P1, PT, R41, 0xa, !P3 ;  /* 0x0000000a2900780c */ /* 0x000fc60005f21670 */
[----:B------:R-:W-:Y:S01]  /*c790*/  @!P6 STG.E.U8 desc[UR14][R26.64+0x1], R223 ;  /* 0x000001df1a00e986 */ /* 0x000fe2000c10110e */
[----:B------:R-:W-:Y:S01]  /*c7a0*/  ISETP.LT.OR P6, PT, R41, 0xa, !P2 ;  /* 0x0000000a2900780c */ /* 0x000fe200057c1670 */
[----:B------:R-:W-:Y:S01]  /*c7b0*/  FMUL R219, R219, UR20 ;  /* 0x00000014dbdb7c20 */ /* 0x000fe20008400000 */
[----:B------:R-:W-:Y:S01]  /*c7c0*/  F2FP.SATFINITE.E5M2.F32.PACK_AB_MERGE_C R35, RZ, R224, RZ ;  /* 0x000000e0ff23723e */ /* 0x000fe200048060ff */
[----:B------:R-:W-:Y:S01]  /*c7d0*/  FMUL R220, R220, UR20 ;  /* 0x00000014dcdc7c20 */ /* 0x000fe20008400000 */
[----:B0-----:R-:W-:Y:S01]  /*c7e0*/  F2FP.SATFINITE.E5M2.F32.PACK_AB_MERGE_C R33, RZ, R222, RZ ;  /* 0x000000deff21723e */ /* 0x001fe200048060ff */
[----:B------:R-:W-:Y:S01]  /*c7f0*/  FMUL R218, R218, UR20 ;  /* 0x00000014dada7c20 */ /* 0x000fe20008400000 */
[----:B------:R-:W-:Y:S01]  /*c800*/  F2FP.SATFINITE.E5M2.F32.PACK_AB_MERGE_C R221, RZ, R221, RZ ;  /* 0x000000ddffdd723e */ /* 0x000fe200048060ff */
[----:B------:R0:W-:Y:S01]  /*c810*/  @!P5 STG.E.U8 desc[UR14][R26.64], R35 ;  /* 0x000000231a00d986 */ /* 0x0001e2000c10110e */
[C---:B------:R-:W-:Y:S02]  /*c820*/  ISETP.LT.OR P5, PT, R41.reuse, 0x9, !P2 ;  /* 0x000000092900780c */ /* 0x040fe400057a1670 */
        /* <DEDUP_REMOVED lines=8> */
[----:B0-----:R-:W-:Y:S01]  /*c8b0*/  F2FP.SATFINITE.E5M2.F32.PACK_AB_MERGE_C R35, RZ, R220, RZ ;  /* 0x000000dcff23723e */ /* 0x001fe200048060ff */
[----:B------:R-:W-:Y:S01]  /*c8c0*/  FMUL R215, R215, UR20 ;  /* 0x00000014d7d77c20 */ /* 0x000fe20008400000 */
[----:B------:R-:W4:Y:S01]  /*c8d0*/  LDL.LU R226, [R1+0xc] ;  /* 0x00000c0001e27983 */ /* 0x000f220000300800 */
[----:B---3--:R-:W-:Y:S02]  /*c8e0*/  F2FP.SATFINITE.E5M2.F32.PACK_AB_MERGE_C R33, RZ, R218, RZ ;  /* 0x000000daff21723e */ /* 0x008fe400048060ff */
[----:B------:R-:W-:Y:S01]  /*c8f0*/  F2FP.SATFINITE.E5M2.F32.PACK_AB_MERGE_C R217, RZ, R217, RZ ;  /* 0x000000d9ffd9723e */ /* 0x000fe200048060ff */
[----:B------:R0:W-:Y:S01]  /*c900*/  @!P5 STG.E.U8 desc[UR14][R26.64+0x8], R35 ;  /* 0x000008231a00d986 */ /* 0x0001e2000c10110e */
[----:B------:R-:W-:-:S02]  /*c910*/  ISETP.LT.OR P5, PT, R41, 0x11, !P2 ;  /* 0x000000112900780c */ /* 0x000fc400057a1670 */
[----:B------:R-:W-:Y:S01]  /*c920*/  F2FP.SATFINITE.E5M2.F32.PACK_AB_MERGE_C R215, RZ, R215, RZ ;  /* 0x000000d7ffd7723e */ /* 0x000fe200048060ff */
[----:B------:R-:W3:Y:S01]  /*c930*/  LDL.LU R224, [R1+0x8] ;  /* 0x0000080001e07983 */ /* 0x000ee20000300800 */
[----:B------:R-:W-:-:S03]  /*c940*/  FMUL R216, R216, UR20 ;  /* 0x00000014d8d87c20 */ /* 0x000fc60008400000 */
[----:B------:R-:W4:Y:S04]  /*c950*/  LDL.LU R225, [R1+0x4] ;  /* 0x0000040001e17983 */ /* 0x000f280000300800 */
[----:B------:R-:W3:Y:S01]  /*c960*/  LDL.LU R223, [R1] ;  /* 0x0000000001df7983 */ /* 0x000ee20000300800 */
[----:B0-----:R-:W-:Y:S01]  /*c970*/  F2FP.SATFINITE.E5M2.F32.PACK_AB_MERGE_C R35, RZ, R216, RZ ;  /* 0x000000d8ff23723e */ /* 0x001fe200048060ff */
[----:B------:R-:W-:Y:S01]  /*c980*/  FMUL R214, R214, UR20 ;  /* 0x00000014d6d67c20 */ /* 0x000fe20008400000 */
[----:B------:R-:W-:Y:S01]  /*c990*/  FMUL R213, R213, UR20 ;  /* 0x00000014d5d57c20 */ /* 0x000fe20008400000 */
[----:B------:R0:W-:Y:S01]  /*c9a0*/  @!P0 STG.E.U8 desc[UR14][R24.64+0x10], R33 ;  /* 0x0000102118008986 */ /* 0x0001e2000c10110e */
[----:B------:R-:W-:Y:S01]  /*c9b0*/  ISETP.LT.OR P0, PT, R41, 0x19, !P3 ;  /* 0x000000192900780c */ /* 0x000fe20005f01670 */
[----:B------:R-:W-:Y:S01]  /*c9c0*/  FMUL R211, R211, UR20 ;  /* 0x00000014d3d37c20 */ /* 0x000fe20008400000 */
[----:B------:R-:W-:Y:S01]  /*c9d0*/  FMUL R212, R212, UR20 ;  /* 0x00000014d4d47c20 */ /* 0x000fe20008400000 */
[----:B------:R-:W-:Y:S01]  /*c9e0*/  @!P1 STG.E.U8 desc[UR14][R24.64+0x11], R217 ;  /* 0x000011d918009986 */ /* 0x000fe2000c10110e */
[C---:B------:R-:W-:Y:S01]  /*c9f0*/  ISETP.LT.OR P1, PT, R41.reuse, 0x1a, !P3 ;  /* 0x0000001a2900780c */ /* 0x040fe20005f21670 */
[----:B------:R-:W-:Y:S01]  /*ca00*/  FMUL R210, R210, UR20 ;  /* 0x00000014d2d27c20 */ /* 0x000fe20008400000 */
[----:B------:R-:W-:Y:S01]  /*ca10*/  F2FP.SATFINITE.E5M2.F32.PACK_AB_MERGE_C R213, RZ, R213, RZ ;  /* 0x000000d5ffd5723e */ /* 0x000fe200048060ff */
[----:B------:R-:W-:Y:S01]  /*ca20*/  @!P6 STG.E.U8 desc[UR14][R26.64+0x11], R215 ;  /* 0x000011d71a00e986 */ /* 0x000fe2000c10110e */
[----:B------:R-:W-:Y:S01]  /*ca30*/  ISETP.LT.OR P6, PT, R41, 0x1a, !P2 ;  /* 0x0000001a2900780c */ /* 0x000fe200057c1670 */
[----:B------:R-:W-:Y:S01]  /*ca40*/  FMUL R209, R209, UR20 ;  /* 0x00000014d1d17c20 */ /* 0x000fe20008400000 */
[----:B------:R-:W-:Y:S01]  /*ca50*/  F2FP.SATFINITE.E5M2.F32.PACK_AB_MERGE_C R211, RZ, R211, RZ ;  /* 0x000000d3ffd3723e */ /* 0x000fe200048060ff */
[----:B------:R1:W-:Y:S01]  /*ca60*/  @!P5 STG.E.U8 desc[UR14][R26.64+0x10], R35 ;  /* 0x000010231a00d986 */ /* 0x0003e2000c10110e */
[----:B0-----:R-:W-:Y:S01]  /*ca70*/  F2FP.SATFINITE.E5M2.F32.PACK_AB_MERGE_C R33, RZ, R214, RZ ;  /* 0x000000d6ff21723e */ /* 0x001fe200048060ff */
[----:B------:R-:W-:Y:S01]  /*ca80*/  FMUL R207, R207, UR20 ;  /* 0x00000014cfcf7c20 */ /* 0x000fe20008400000 */
[C---:B------:R-:W-:Y:S01]  /*ca90*/  ISETP.LT.OR P5, PT, R41.reuse, 0x19, !P2 ;  /* 0x000000192900780c */ /* 0x040fe200057a1670 */
[----:B------:R-:W-:Y:S01]  /*caa0*/  FMUL R208, R208, UR20 ;  /* 0x00000014d0d07c20 */ /* 0x000fe20008400000 */
[----:B------:R-:W-:Y:S01]  /*cab0*/  F2FP.SATFINITE.E5M2.F32.PACK_AB_MERGE_C R209, RZ, R209, RZ ;  /* 0x000000d1ffd1723e */ /* 0x000fe200048060ff */
[----:B------:R0:W-:Y:S01]  /*cac0*/  @!P0 STG.E.U8 desc[UR14][R24.64+0x18], R33 ;  /* 0x0000182118008986 */ /* 0x0001e2000c10110e */
[C---:B------:R-:W-:Y:S01]  /*cad0*/  ISETP.LT.OR P0, PT, R41.reuse, 0x21, !P3 ;  /* 0x000000212900780c */ /* 0x040fe20005f01670 */
[----:B------:R-:W-:Y:S01]  /*cae0*/  FMUL R206, R206, UR20 ;  /* 0x00000014cece7c20 */ /* 0x000fe20008400000 */
[----:B------:R-:W-:Y:S01]  /*caf0*/  F2FP.SATFINITE.E5M2.F32.PACK_AB_MERGE_C R207, RZ, R207, RZ ;  /* 0x000000cfffcf723e */ /* 0x000fe200048060ff */
[----:B------:R-:W-:Y:S01]  /*cb00*/  @!P1 STG.E.U8 desc[UR14][R24.64+0x19], R213 ;  /* 0x000019d518009986 */ /* 0x000fe2000c10110e */
[----:B------:R-:W-:Y:S01]  /*cb10*/  ISETP.LT.OR P1, PT, R41, 0x22, !P3 ;  /* 0x000000222900780c */ /* 0x000fe20005f21670 */
[----:B------:R-:W-:Y:S01]  /*cb20*/  FMUL R205, R205, UR20 ;  /* 0x00000014cdcd7c20 */ /* 0x000fe20008400000 */
[----:B-1----:R-:W-:Y:S01]  /*cb30*/  F2FP.SATFINITE.E5M2.F32.PACK_AB_MERGE_C R35, RZ, R212, RZ ;  /* 0x000000d4ff23723e */ /* 0x002fe200048060ff */
        /* <DEDUP_REMOVED lines=11> */
[----:B------:R-:W-:Y:S01]  /*cbf0*/  ISETP.LT.OR P0, PT, R41, 0x29, !P3 ;  /* 0x000000292900780c */ /* 0x000fe20005f01670 */
[----:B------:R-:W-:Y:S01]  /*cc00*/  FMUL R201, R201, UR20 ;  /* 0x00000014c9c97c20 */ /* 0x000fe20008400000 */
[----:B------:R-:W-:Y:S01]  /*cc10*/  FMUL R199, R199, UR20 ;  /* 0x00000014c7c77c20 */ /* 0x000fe20008400000 */
[----:B------:R-:W-:Y:S01]  /*cc20*/  @!P1 STG.E.U8 desc[UR14][R24.64+0x21], R209 ;  /* 0x000021d118009986 */ /* 0x000fe2000c10110e */
[C---:B------:R-:W-:Y:S01]  /*cc30*/  ISETP.LT.OR P1, PT, R41.reuse, 0x2a, !P3 ;  /* 0x0000002a2900780c */ /* 0x040fe20005f21670 */
        /* <DEDUP_REMOVED lines=9> */
[----:B------:R-:W-:Y:S01]  /*ccd0*/  ISETP.LT.OR P5, PT, R41, 0x29, !P2 ;  /* 0x000000292900780c */ /* 0x000fe200057a1670 */
[----:B------:R-:W-:Y:S01]  /*cce0*/  FMUL R195, R195, UR20 ;  /* 0x00000014c3c37c20 */ /* 0x000fe20008400000 */
[----:B------:R-:W-:Y:S01]  /*ccf0*/  F2FP.SATFINITE.E5M2.F32.PACK_AB_MERGE_C R199, RZ, R199, RZ ;  /* 0x000000c7ffc7723e */ /* 0x000fe200048060ff */
[----:B------:R0:W-:Y:S01]  /*cd00*/  @!P0 STG.E.U8 desc[UR14][R24.64+0x28], R33 ;  /* 0x0000282118008986 */ /* 0x0001e2000c10110e */
[C---:B------:R-:W-:Y:S01]  /*cd10*/  ISETP.LT.OR P0, PT, R41.reuse, 0x31, !P3 ;  /* 0x000000312900780c */ /* 0x040fe20005f01670 */
[----:B------:R-:W-:Y:S01]  /*cd20*/  FMUL R196, R196, UR20 ;  /* 0x00000014c4c47c20 */ /* 0x000fe20008400000 */
[----:B------:R-:W-:Y:S01]  /*cd30*/  F2FP.SATFINITE.E5M2.F32.PACK_AB_MERGE_C R197, RZ, R197, RZ ;  /* 0x000000c5ffc5723e */ /* 0x000fe200048060ff */
        /* <DEDUP_REMOVED lines=59> */
[C---:B------:R-:W-:Y:S01]  /*d0f0*/  ISETP.LT.OR P6, PT, R41.reuse, 0x4a, !P2 ;  /* 0x0000004a2900780c */ /* 0x040fe200057c1670 */
        /* <DEDUP_REMOVED lines=57> */
[----:B------:R-:W-:Y:S01]  /*d490*/  ISETP.LT.OR P5, PT, R41, 0x61, !P3 ;  /* 0x000000612900780c */ /* 0x000fe20005fa1670 */
[----:B------:R-:W-:Y:S01]  /*d4a0*/  FMUL R161, R161, UR20 ;  /* 0x00000014a1a17c20 */ /* 0x000fe20008400000 */
[----:B0-----:R-:W-:Y:S01]  /*d4b0*/  F2FP.SATFINITE.E5M2.F32.PACK_AB_MERGE_C R33, RZ, R178, RZ ;  /* 0x000000b2ff21723e */ /* 0x001fe200048060ff */
[----:B------:R-:W-:Y:S01]  /*d4c0*/  FMUL R160, R160, UR20 ;  /* 0x00000014a0a07c20 */ /* 0x000fe20008400000 */
[----:B------:R-:W-:Y:S01]  /*d4d0*/  FMUL R159, R159, UR20 ;  /* 0x000000149f9f7c20 */ /* 0x000fe20008400000 */
[----:B------:R-:W-:Y:S01]  /*d4e0*/  FMUL R157, R157, UR20 ;  /* 0x000000149d9d7c20 */ /* 0x000fe20008400000 */
[----:B------:R-:W-:Y:S01]  /*d4f0*/  F2FP.SATFINITE.E5M2.F32.PACK_AB_MERGE_C R161, RZ, R161, RZ ;  /* 0x000000a1ffa1723e */ /* 0x000fe200048060ff */
[----:B------:R-:W-:Y:S01]  /*d500*/  FMUL R158, R158, UR20 ;  /* 0x000000149e9e7c20 */ /* 0x000fe20008400000 */
[----:B------:R-:W-:Y:S01]  /*d510*/  FMUL R156, R156, UR20 ;  /* 0x000000149c9c7c20 */ /* 0x000fe20008400000 */
[----:B------:R-:W-:Y:S01]  /*d520*/  @!P6 STG.E.U8 desc[UR14][R24.64+0x61], R177 ;  /* 0x000061b11800e986 */ /* 0x000fe2000c10110e */
[----:B------:R-:W-:Y:S01]  /*d530*/  ISETP.LT.OR P6, PT, R41, 0x69, !P3 ;  /* 0x000000692900780c */ /* 0x000fe20005fc1670 */
[----:B------:R-:W-:Y:S01]  /*d540*/  FMUL R155, R155, UR20 ;  /* 0x000000149b9b7c20 */ /* 0x000fe20008400000 */
[----:B-1----:R-:W-:Y:S01]  /*d550*/  F2FP.SATFINITE.E5M2.F32.PACK_AB_MERGE_C R35, RZ, R176, RZ ;  /* 0x000000b0ff23723e */ /* 0x002fe200048060ff */
[----:B------:R0:W-:Y:S01]  /*d560*/  @!P5 STG.E.U8 desc[UR14][R24.64+0x60], R33 ;  /* 0x000060211800d986 */ /* 0x0001e2000c10110e */
        /* <DEDUP_REMOVED lines=16> */
[----:B-1----:R-:W-:Y:S01]  /*d670*/  F2FP.SATFINITE.E5M2.F32.PACK_AB_MERGE_C R35, RZ, R170, RZ ;  /* 0x000000aaff23723e */ /* 0x002fe200048060ff */
[----:B------:R-:W-:Y:S01]  /*d680*/  @!P0 STG.E.U8 desc[UR14][R24.64+0x69], R173 ;  /* 0x000069ad18008986 */ /* 0x000fe2000c10110e */
        /* <DEDUP_REMOVED lines=12> */
[----:B------:R-:W-:Y:S01]  /*d750*/  ISETP.LT.OR P6, PT, R41, 0x79, !P3 ;  /* 0x000000792900780c */ /* 0x000fe20005fc1670 */
[----:B------:R-:W-:Y:S01]  /*d760*/  FMUL R17, R17, UR20 ;  /* 0x0000001411117c20 */ /* 0x000fe20008400000 */
[----:B------:R-:W-:Y:S01]  /*d770*/  ISETP.LT.OR P3, PT, R41, 0x7a, !P3 ;  /* 0x0000007a2900780c */ /* 0x000fe20005f61670 */
[----:B------:R-:W-:Y:S01]  /*d780*/  @!P0 STG.E.U8 desc[UR14][R24.64+0x71], R169 ;  /* 0x000071a918008986 */ /* 0x000fe2000c10110e */
[----:B0-----:R-:W-:Y:S01]  /*d790*/  F2FP.SATFINITE.E5M2.F32.PACK_AB_MERGE_C R33, RZ, R168, RZ ;  /* 0x000000a8ff21723e */ /* 0x001fe200048060ff */
[----:B------:R-:W-:Y:S01]  /*d7a0*/  FMUL R18, R18, UR20 ;  /* 0x0000001412127c20 */ /* 0x000fe20008400000 */
[----:B------:R-:W-:Y:S01]  /*d7b0*/  ISETP.GE.AND P0, PT, R42, 0x89, PT ;  /* 0x000000892a00780c */ /* 0x000fe20003f06270 */
[----:B------:R-:W-:Y:S01]  /*d7c0*/  FMUL R16, R16, UR20 ;  /* 0x0000001410107c20 */ /* 0x000fe20008400000 */
[----:B------:R-:W-:Y:S01]  /*d7d0*/  F2FP.SATFINITE.E5M2.F32.PACK_AB_MERGE_C R21, RZ, R21, RZ ;  /* 0x00000015ff15723e */ /* 0x000fe200048060ff */
[----:B------:R0:W-:Y:S01]  /*d7e0*/  @!P1 STG.E.U8 desc[UR14][R26.64+0x70], R33 ;  /* 0x000070211a009986 */ /* 0x0001e2000c10110e */
[----:B------:R-:W-:Y:S01]  /*d7f0*/  ISETP.GE.AND P1, PT, R42, 0x81, PT ;  /* 0x000000812a00780c */ /* 0x000fe20003f26270 */
[----:B------:R-:W-:Y:S01]  /*d800*/  FMUL R15, R15, UR20 ;  /* 0x000000140f0f7c20 */ /* 0x000fe20008400000 */
[----:B-1----:R-:W-:Y:S01]  /*d810*/  F2FP.SATFINITE.E5M2.F32.PACK_AB_MERGE_C R35, RZ, R166, RZ ;  /* 0x000000a6ff23723e */ /* 0x002fe200048060ff */
[----:B------:R-:W-:Y:S01]  /*d820*/  @!P5 STG.E.U8 desc[UR14][R26.64+0x71], R167 ;  /* 0x000071a71a00d986 */ /* 0x000fe2000c10110e */
[----:B------:R-:W-:Y:S01]  /*d830*/  ISETP.LT.OR P5, PT, R41, 0x79, !P2 ;  /* 0x000000792900780c */ /* 0x000fe200057a1670 */
[----:B------:R-:W-:Y:S01]  /*d840*/  FMUL R13, R13, UR20 ;  /* 0x000000140d0d7c20 */ /* 0x000fe20008400000 */
[C---:B------:R-:W-:Y:S01]  /*d850*/  ISETP.LT.OR P2, PT, R41.reuse, 0x7a, !P2 ;  /* 0x0000007a2900780c */ /* 0x040fe20005741670 */
        /* <DEDUP_REMOVED lines=9> */
[----:B------:R-:W-:Y:S01]  /*d8f0*/  F2FP.SATFINITE.E5M2.F32.PACK_AB_MERGE_C R17, RZ, R17, RZ ;  /* 0x00000011ff11723e */ /* 0x000fe200048060ff */
[----:B------:R-:W-:Y:S01]  /*d900*/  @!P5 STG.E.U8 desc[UR14][R26.64+0x78], R37 ;  /* 0x000078251a00d986 */ /* 0x000fe2000c10110e */
[----:B------:R-:W-:Y:S01]  /*d910*/  ISETP.LT.OR P5, PT, R41, 0x1, !P0 ;  /* 0x000000012900780c */ /* 0x000fe200047a1670 */
[----:B------:R-:W-:Y:S01]  /*d920*/  FMUL R9, R9, UR20 ;  /* 0x0000001409097c20 */ /* 0x000fe20008400000 */
[----:B------:R-:W-:Y:S01]  /*d930*/  F2FP.SATFINITE.E5M2.F32.PACK_AB_MERGE_C R15, RZ, R15, RZ ;  /* 0x0000000fff0f723e */ /* 0x000fe200048060ff */
[----:B------:R0:W-:Y:S01]  /*d940*/  @!P2 STG.E.U8 desc[UR14][R26.64+0x79], R163 ;  /* 0x000079a31a00a986 */ /* 0x0001e2000c10110e */
[C---:B------:R-:W-:Y:S01]  /*d950*/  ISETP.LT.OR P2, PT, R41.reuse, 0xa, !P1 ;  /* 0x0000000a2900780c */ /* 0x040fe20004f41670 */
        /* <DEDUP_REMOVED lines=9> */
[----:B------:R-:W-:Y:S01]  /*d9f0*/  F2FP.SATFINITE.E5M2.F32.PACK_AB_MERGE_C R11, RZ, R11, RZ ;  /* 0x0000000bff0b723e */ /* 0x000fe200048060ff */
[----:B------:R2:W-:Y:S01]  /*da00*/  @!P5 STG.E.U8 desc[UR14][R30.64], R33 ;  /* 0x000000211e00d986 */ /* 0x0005e2000c10110e */
[----:B------:R-:W-:Y:S01]  /*da10*/  ISETP.LT.OR P5, PT, R41, 0x9, !P0 ;  /* 0x000000092900780c */ /* 0x000fe200047a1670 */
[----:B------:R-:W-:Y:S01]  /*da20*/  FMUL R5, R5, UR20 ;  /* 0x0000001405057c20 */ /* 0x000fe20008400000 */
[----:B0-----:R-:W-:Y:S01]  /*da30*/  F2FP.SATFINITE.E5M2.F32.PACK_AB_MERGE_C R27, RZ, R156, RZ ;  /* 0x0000009cff1b723e */ /* 0x001fe200048060ff */
[----:B-----5:R-:W-:Y:S01]  /*da40*/  FMUL R0, R0, UR20 ;  /* 0x0000001400007c20 */ /* 0x020fe20008400000 */
[----:B------:R-:W-:Y:S01]  /*da50*/  F2FP.SATFINITE.E5M2.F32.PACK_AB_MERGE_C R9, RZ, R9, RZ ;  /* 0x00000009ff09723e */ /* 0x000fe200048060ff */
[----:B------:R-:W-:Y:S01]  /*da60*/  FMUL R6, R6, UR20 ;  /* 0x0000001406067c20 */ /* 0x000fe20008400000 */
[----:B------:R-:W-:Y:S01]  /*da70*/  F2FP.SATFINITE.E5M2.F32.PACK_AB_MERGE_C R7, RZ, R7, RZ ;  /* 0x00000007ff07723e */ /* 0x000fe200048060ff */
[----:B------:R-:W4:Y:S01]  /*da80*/  LDL.LU R221, [R1+0x14] ;  /* 0x0000140001dd7983 */ /* 0x000f220000300800 */
[----:B-1----:R-:W-:Y:S01]  /*da90*/  F2FP.SATFINITE.E5M2.F32.PACK_AB_MERGE_C R25, RZ, R158, RZ ;  /* 0x0000009eff19723e */ /* 0x002fe200048060ff */
[----:B------:R-:W-:Y:S01]  /*daa0*/  FMUL R2, R2, UR20 ;  /* 0x0000001402027c20 */ /* 0x000fe20008400000 */
[----:B------:R-:W-:Y:S01]  /*dab0*/  F2FP.SATFINITE.E5M2.F32.PACK_AB_MERGE_C R5, RZ, R5, RZ ;  /* 0x00000005ff05723e */ /* 0x000fe200048060ff */
[----:B------:R-:W-:Y:S01]  /*dac0*/  @!P6 STG.E.U8 desc[UR14][R30.64+0x1], R159 ;  /* 0x0000019f1e00e986 */ /* 0x000fe2000c10110e */
[----:B------:R-:W-:Y:S01]  /*dad0*/  ISETP.LT.OR P6, PT, R41, 0xa, !P0 ;  /* 0x0000000a2900780c */ /* 0x000fe200047c1670 */
[----:B------:R-:W-:Y:S01]  /*dae0*/  FMUL R3, R3, UR20 ;  /* 0x0000001403037c20 */ /* 0x000fe20008400000 */
[----:B--2---:R-:W-:Y:S01]  /*daf0*/  F2FP.SATFINITE.E5M2.F32.PACK_AB_MERGE_C R33, RZ, R152, RZ ;  /* 0x00000098ff21723e */ /* 0x004fe200048060ff */
[----:B------:R-:W-:Y:S01]  /*db00*/  @!P2 STG.E.U8 desc[UR14][R28.64+0x9], R157 ;  /* 0x0000099d1c00a986 */ /* 0x000fe2000c10110e */
[----:B------:R-:W-:Y:S01]  /*db10*/  ISETP.LT.OR P2, PT, R41, 0x12, !P1 ;  /* 0x000000122900780c */ /* 0x000fe20004f41670 */
[----:B------:R-:W-:-:S02]  /*db20*/  FMUL R4, R4, UR20 ;  /* 0x0000001404047c20 */ /* 0x000fc40008400000 */
[----:B------:R0:W-:Y:S01]  /*db30*/  @!P3 STG.E.U8 desc[UR14][R28.64+0x8], R25 ;  /* 0x000008191c00b986 */ /* 0x0001e2000c10110e */
[----:B------:R-:W-:-:S03]  /*db40*/  ISETP.LT.OR P3, PT, R41, 0x11, !P1 ;  /* 0x000000112900780c */ /* 0x000fc60004f61670 */
[----:B------:R1:W-:Y:S01]  /*db50*/  @!P5 STG.E.U8 desc[UR14][R30.64+0x8], R27 ;  /* 0x0000081b1e00d986 */ /* 0x0003e2000c10110e */
[----:B------:R-:W-:-:S03]  /*db60*/  ISETP.LT.OR P5, PT, R41, 0x11, !P0 ;  /* 0x000000112900780c */ /* 0x000fc600047a1670 */
[----:B------:R-:W-:Y:S01]  /*db70*/  @!P6 STG.E.U8 desc[UR14][R30.64+0x9], R155 ;  /* 0x0000099b1e00e986 */ /* 0x000fe2000c10110e */
[----:B------:R-:W-:-:S03]  /*db80*/  ISETP.LT.OR P6, PT, R41, 0x12, !P0 ;  /* 0x000000122900780c */ /* 0x000fc600047c1670 */
[----:B------:R-:W-:Y:S01]  /*db90*/  @!P2 STG.E.U8 desc[UR14][R28.64+0x11], R153 ;  /* 0x000011991c00a986 */ /* 0x000fe2000c10110e */
[----:B------:R-:W-:Y:S02]  /*dba0*/  ISETP.LT.OR P2, PT, R41, 0x1a, !P1 ;  /* 0x0000001a2900780c */ /* 0x000fe40004f41670 */
[----:B0-----:R-:W-:Y:S01]  /*dbb0*/  F2FP.SATFINITE.E5M2.F32.PACK_AB_MERGE_C R25, RZ, R154, RZ ;  /* 0x0000009aff19723e */ /* 0x001fe200048060ff */
[----:B------:R-:W2:Y:S01]  /*dbc0*/  LDL.LU R220, [R1+0x18] ;  /* 0x0000180001dc7983 */ /* 0x000ea20000300800 */
[----:B-1----:R-:W-:-:S03]  /*dbd0*/  F2FP.SATFINITE.E5M2.F32.PACK_AB_MERGE_C R27, RZ, R20, RZ ;  /* 0x00000014ff1b723e */ /* 0x002fc600048060ff */
[----:B------:R0:W-:Y:S01]  /*dbe0*/  @!P3 STG.E.U8 desc[UR14][R28.64+0x10], R25 ;  /* 0x000010191c00b986 */ /* 0x0001e2000c10110e */
[----:B------:R-:W-:-:S03]  /*dbf0*/  ISETP.LT.OR P3, PT, R41, 0x19, !P1 ;  /* 0x000000192900780c */ /* 0x000fc60004f61670 */
[----:B------:R-:W-:Y:S01]  /*dc00*/  @!P5 STG.E.U8 desc[UR14][R30.64+0x10], R33 ;  /* 0x000010211e00d986 */ /* 0x000fe2000c10110e */
[----:B------:R-:W-:-:S03]  /*dc10*/  ISETP.LT.OR P5, PT, R41, 0x19, !P0 ;  /* 0x000000192900780c */ /* 0x000fc600047a1670 */
[----:B------:R1:W-:Y:S01]  /*dc20*/  @!P6 STG.E.U8 desc[UR14][R30.64+0x11], R23 ;  /* 0x000011171e00e986 */ /* 0x0003e2000c10110e */
[----:B------:R-:W-:-:S03]  /*dc30*/  ISETP.LT.OR P6, PT, R41, 0x1a, !P0 ;  /* 0x0000001a2900780c */ /* 0x000fc600047c1670 */
[----:B------:R3:W-:Y:S01]  /*dc40*/  @!P2 STG.E.U8 desc[UR14][R28.64+0x19], R21 ;  /* 0x000019151c00a986 */ /* 0x0007e2000c10110e */
[C---:B------:R-:W-:Y:S02]  /*dc50*/  ISETP.LT.OR P2, PT, R41.reuse, 0x22, !P1 ;  /* 0x000000222900780c */ /* 0x040fe40004f41670 */
[----:B0-----:R-:W-:Y:S01]  /*dc60*/  F2FP.SATFINITE.E5M2.F32.PACK_AB_MERGE_C R25, RZ, R22, RZ ;  /* 0x00000016ff19723e */ /* 0x001fe200048060ff */
[----:B------:R-:W2:Y:S04]  /*dc70*/  LDL.LU R222, [R1+0x1c] ;  /* 0x00001c0001de7983 */ /* 0x000ea80000300800 */
[----:B------:R-:W-:Y:S01]  /*dc80*/  @!P3 STG.E.U8 desc[UR14][R28.64+0x18], R25 ;  /* 0x000018191c00b986 */ /* 0x000fe2000c10110e */
[C---:B------:R-:W-:Y:S02]  /*dc90*/  ISETP.LT.OR P3, PT, R41.reuse, 0x21, !P1 ;  /* 0x000000212900780c */ /* 0x040fe40004f61670 */
[----:B-1----:R-:W-:Y:S01]  /*dca0*/  F2FP.SATFINITE.E5M2.F32.PACK_AB_MERGE_C R23, RZ, R18, RZ ;  /* 0x00000012ff17723e */ /* 0x002fe200048060ff */
[----:B------:R-:W-:Y:S01]  /*dcb0*/  @!P5 STG.E.U8 desc[UR14][R30.64+0x18], R27 ;  /* 0x0000181b1e00d986 */ /* 0x000fe2000c10110e */
[----:B------:R-:W-:-:S02]  /*dcc0*/  ISETP.LT.OR P5, PT, R41, 0x21, !P0 ;  /* 0x000000212900780c */ /* 0x000fc400047a1670 */
[----:B---3--:R-:W-:Y:S01]  /*dcd0*/  F2FP.SATFINITE.E5M2.F32.PACK_AB_MERGE_C R21, RZ, R16, RZ ;  /* 0x00000010ff15723e */ /* 0x008fe200048060ff */
[----:B------:R0:W-:Y:S01]  /*dce0*/  @!P6 STG.E.U8 desc[UR14][R30.64+0x19], R19 ;  /* 0x000019131e00e986 */ /* 0x0001e2000c10110e */
[----:B------:R-:W-:-:S03]  /*dcf0*/  ISETP.LT.OR P6, PT, R41, 0x22, !P0 ;  /* 0x000000222900780c */ /* 0x000fc600047c1670 */
[----:B------:R1:W-:Y:S01]  /*dd00*/  @!P2 STG.E.U8 desc[UR14][R28.64+0x21], R17 ;  /* 0x000021111c00a986 */ /* 0x0003e2000c10110e */
[----:B------:R-:W-:-:S03]  /*dd10*/  ISETP.LT.OR P2, PT, R41, 0x2a, !P1 ;  /* 0x0000002a2900780c */ /* 0x000fc60004f41670 */
[----:B------:R-:W-:Y:S01]  /*dd20*/  @!P3 STG.E.U8 desc[UR14][R28.64+0x20], R23 ;  /* 0x000020171c00b986 */ /* 0x000fe2000c10110e */
[----:B------:R-:W-:-:S03]  /*dd30*/  ISETP.LT.OR P3, PT, R41, 0x29, !P1 ;  /* 0x000000292900780c */ /* 0x000fc60004f61670 */
[----:B------:R-:W-:Y:S01]  /*dd40*/  @!P5 STG.E.U8 desc[UR14][R30.64+0x20], R21 ;  /* 0x000020151e00d986 */ /* 0x000fe2000c10110e */
[C---:B------:R-:W-:Y:S02]  /*dd50*/  ISETP.LT.OR P5, PT, R41.reuse, 0x29, !P0 ;  /* 0x000000292900780c */ /* 0x040fe400047a1670 */
[----:B0-----:R-:W-:Y:S01]  /*dd60*/  F2FP.SATFINITE.E5M2.F32.PACK_AB_MERGE_C R19, RZ, R14, RZ ;  /* 0x0000000eff13723e */ /* 0x001fe200048060ff */
[----:B------:R0:W-:Y:S01]  /*dd70*/  @!P6 STG.E.U8 desc[UR14][R30.64+0x21], R15 ;  /* 0x0000210f1e00e986 */ /* 0x0001e2000c10110e */
[C---:B------:R-:W-:Y:S02]  /*dd80*/  ISETP.LT.OR P6, PT, R41.reuse, 0x2a, !P0 ;  /* 0x0000002a2900780c */ /* 0x040fe400047c1670 */
[----:B-1----:R-:W-:Y:S01]  /*dd90*/  F2FP.SATFINITE.E5M2.F32.PACK_AB_MERGE_C R17, RZ, R12, RZ ;  /* 0x0000000cff11723e */ /* 0x002fe200048060ff */
        /* <DEDUP_REMOVED lines=15> */
[----:B0-----:R-:W-:Y:S02]  /*de90*/  F2FP.SATFINITE.E5M2.F32.PACK_AB_MERGE_C R11, RZ, R6, RZ ;  /* 0x00000006ff0b723e */ /* 0x001fe400048060ff */
[C---:B------:R-:W-:Y:S01]  /*dea0*/  ISETP.LT.OR P5, PT, R41.reuse, 0x39, !P0 ;  /* 0x000000392900780c */ /* 0x040fe200047a1670 */
[----:B------:R0:W-:Y:S01]  /*deb0*/  @!P6 STG.E.U8 desc[UR14][R30.64+0x31], R7 ;  /* 0x000031071e00e986 */ /* 0x0001e2000c10110e */
[----:B-1----:R-:W-:Y:S02]  /*dec0*/  F2FP.SATFINITE.E5M2.F32.PACK_AB_MERGE_C R9, RZ, R4, RZ ;  /* 0x00000004ff09723e */ /* 0x002fe400048060ff */
[----:B------:R-:W-:Y:S01]  /*ded0*/  ISETP.LT.OR P6, PT, R41, 0x3a, !P0 ;  /* 0x0000003a2900780c */ /* 0x000fe200047c1670 */
[----:B------:R1:W-:Y:S04]  /*dee0*/  @!P2 STG.E.U8 desc[UR14][R28.64+0x39], R5 ;  /* 0x000039051c00a986 */ /* 0x0003e8000c10110e */
[----:B------:R3:W-:Y:S01]  /*def0*/  @!P3 STG.E.U8 desc[UR14][R28.64+0x38], R11 ;  /* 0x0000380b1c00b986 */ /* 0x0007e2000c10110e */
[----:B------:R-:W-:Y:S01]  /*df00*/  FMUL R4, R227, UR20 ;  /* 0x00000014e3047c20 */ /* 0x000fe20008400000 */
[----:B------:R-:W-:-:S02]  /*df10*/  ISETP.LT.OR P3, PT, R41, 0x41, !P1 ;  /* 0x000000412900780c */ /* 0x000fc40004f61670 */
[----:B0-----:R-:W-:Y:S02]  /*df20*/  F2FP.SATFINITE.E5M2.F32.PACK_AB_MERGE_C R7, RZ, R3, RZ ;  /* 0x00000003ff07723e */ /* 0x001fe400048060ff */
[----:B-1----:R-:W-:Y:S01]  /*df30*/  F2FP.SATFINITE.E5M2.F32.PACK_AB_MERGE_C R5, RZ, R0, RZ ;  /* 0x00000000ff05723e */ /* 0x002fe200048060ff */
[----:B------:R-:W-:Y:S01]  /*df40*/  FMUL R0, R223, UR20 ;  /* 0x00000014df007c20 */ /* 0x000fe20008400000 */
[----:B------:R-:W-:Y:S01]  /*df50*/  ISETP.LT.OR P2, PT, R41, 0x42, !P1 ;  /* 0x000000422900780c */ /* 0x000fe20004f41670 */
[----:B------:R-:W2:Y:S01]  /*df60*/  LDL.LU R223, [R1+0x20] ;  /* 0x0000200001df7983 */ /* 0x000ea20000300800 */
[----:B---3--:R-:W-:Y:S02]  /*df70*/  F2FP.SATFINITE.E5M2.F32.PACK_AB_MERGE_C R11, RZ, R2, RZ ;  /* 0x00000002ff0b723e */ /* 0x008fe400048060ff */
[----:B------:R-:W-:Y:S01]  /*df80*/  F2FP.SATFINITE.E5M2.F32.PACK_AB_MERGE_C R13, RZ, R0, RZ ;  /* 0x00000000ff0d723e */ /* 0x000fe200048060ff */
[----:B----4-:R-:W-:Y:S01]  /*df90*/  FMUL R0, R225, UR20 ;  /* 0x00000014e1007c20 */ /* 0x010fe20008400000 */
[----:B------:R-:W-:Y:S01]  /*dfa0*/  FMUL R2, R224, UR20 ;  /* 0x00000014e0027c20 */ /* 0x000fe20008400000 */
[----:B------:R-:W3:Y:S04]  /*dfb0*/  LDL.LU R225, [R1+0x24] ;  /* 0x0000240001e17983 */ /* 0x000ee80000300800 */
[----:B------:R-:W4:Y:S01]  /*dfc0*/  LDL.LU R224, [R1+0x28] ;  /* 0x0000280001e07983 */ /* 0x000f220000300800 */
[----:B------:R-:W-:-:S03]  /*dfd0*/  FMUL R3, R226, UR20 ;  /* 0x00000014e2037c20 */ /* 0x000fc60008400000 */
[----:B------:R-:W4:Y:S04]  /*dfe0*/  LDL.LU R226, [R1+0x2c] ;  /* 0x00002c0001e27983 */ /* 0x000f280000300800 */
[----:B------:R-:W4:Y:S04]  /*dff0*/  LDL.LU R227, [R1+0x30] ;  /* 0x0000300001e37983 */ /* 0x000f280000300800 */
[----:B------:R-:W-:Y:S01]  /*e000*/  @!P5 STG.E.U8 desc[UR14][R30.64+0x38], R9 ;  /* 0x000038091e00d986 */ /* 0x000fe2000c10110e */
[----:B------:R-:W-:-:S03]  /*e010*/  ISETP.LT.OR P5, PT, R41, 0x41, !P0 ;  /* 0x000000412900780c */ /* 0x000fc600047a1670 */
[----:B------:R0:W-:Y:S01]  /*e020*/  @!P6 STG.E.U8 desc[UR14][R30.64+0x39], R7 ;  /* 0x000039071e00e986 */ /* 0x0001e2000c10110e */
[----:B------:R-:W-:-:S03]  /*e030*/  ISETP.LT.OR P6, PT, R41, 0x42, !P0 ;  /* 0x000000422900780c */ /* 0x000fc600047c1670 */
[----:B------:R-:W-:Y:S01]  /*e040*/  @!P3 STG.E.U8 desc[UR14][R28.64+0x40], R11 ;  /* 0x0000400b1c00b986 */ /* 0x000fe2000c10110e */
[----:B------:R-:W-:-:S03]  /*e050*/  ISETP.LT.OR P3, PT, R41, 0x49, !P1 ;  /* 0x000000492900780c */ /* 0x000fc60004f61670 */
[----:B------:R1:W-:Y:S01]  /*e060*/  @!P2 STG.E.U8 desc[UR14][R28.64+0x41], R5 ;  /* 0x000041051c00a986 */ /* 0x0003e2000c10110e */
[----:B0-----:R-:W-:-:S03]  /*e070*/  F2FP.SATFINITE.E5M2.F32.PACK_AB_MERGE_C R7, RZ, R0, RZ ;  /* 0x00000000ff07723e */ /* 0x001fc600048060ff */
[----:B------:R-:W-:Y:S01]  /*e080*/  @!P5 STG.E.U8 desc[UR14][R30.64+0x40], R13 ;  /* 0x0000400d1e00d986 */ /* 0x000fe2000c10110e */
[C---:B------:R-:W-:Y:S02]  /*e090*/  ISETP.LT.OR P2, PT, R41.reuse, 0x4a, !P1 ;  /* 0x0000004a2900780c */ /* 0x040fe40004f41670 */
[----:B-1----:R-:W-:Y:S01]  /*e0a0*/  F2FP.SATFINITE.E5M2.F32.PACK_AB_MERGE_C R5, RZ, R2, RZ ;  /* 0x00000002ff05723e */ /* 0x002fe200048060ff */
[----:B------:R0:W-:Y:S01]  /*e0b0*/  @!P6 STG.E.U8 desc[UR14][R30.64+0x41], R7 ;  /* 0x000041071e00e986 */ /* 0x0001e2000c10110e */
[C---:B------:R-:W-:Y:S02]  /*e0c0*/  ISETP.LT.OR P5, PT, R41.reuse, 0x49, !P0 ;  /* 0x000000492900780c */ /* 0x040fe400047a1670 */
[C---:B------:R-:W-:Y:S01]  /*e0d0*/  ISETP.LT.OR P6, PT, R41.reuse, 0x4a, !P0 ;  /* 0x0000004a2900780c */ /* 0x040fe200047c1670 */
[----:B------:R1:W-:Y:S01]  /*e0e0*/  @!P3 STG.E.U8 desc[UR14][R28.64+0x48], R5 ;  /* 0x000048051c00b986 */ /* 0x0003e2000c10110e */
[----:B------:R-:W-:Y:S02]  /*e0f0*/  ISETP.LT.OR P3, PT, R41, 0x51, !P1 ;  /* 0x000000512900780c */ /* 0x000fe40004f61670 */
[----:B------:R-:W-:-:S02]  /*e100*/  F2FP.SATFINITE.E5M2.F32.PACK_AB_MERGE_C R9, RZ, R3, RZ ;  /* 0x00000003ff09723e */ /* 0x000fc400048060ff */
[----:B------:R-:W-:-:S03]  /*e110*/  F2FP.SATFINITE.E5M2.F32.PACK_AB_MERGE_C R11, RZ, R4, RZ ;  /* 0x00000004ff0b723e */ /* 0x000fc600048060ff */
[----:B------:R1:W-:Y:S04]  /*e120*/  @!P2 STG.E.U8 desc[UR14][R28.64+0x49], R9 ;  /* 0x000049091c00a986 */ /* 0x0003e8000c10110e */
[----:B------:R-:W-:Y:S01]  /*e130*/  @!P5 STG.E.U8 desc[UR14][R30.64+0x48], R11 ;  /* 0x0000480b1e00d986 */ /* 0x000fe2000c10110e */
[----:B------:R-:W-:-:S03]  /*e140*/  FMUL R0, R221, UR20 ;  /* 0x00000014dd007c20 */ /* 0x000fc60008400000 */
[----:B------:R-:W4:Y:S02]  /*e150*/  LDL.LU R221, [R1+0x34] ;  /* 0x0000340001dd7983 */ /* 0x000f240000300800 */
[----:B0-----:R-:W-:-:S05]  /*e160*/  F2FP.SATFINITE.E5M2.F32.PACK_AB_MERGE_C R7, RZ, R0, RZ ;  /* 0x00000000ff07723e */ /* 0x001fca00048060ff */
[----:B------:R-:W-:Y:S01]  /*e170*/  @!P6 STG.E.U8 desc[UR14][R30.64+0x49], R7 ;  /* 0x000049071e00e986 */ /* 0x000fe2000c10110e */
[----:B--2---:R-:W-:-:S03]  /*e180*/  FMUL R2, R220, UR20 ;  /* 0x00000014dc027c20 */ /* 0x004fc60008400000 */
[----:B------:R-:W2:Y:S02]  /*e190*/  LDL.LU R220, [R1+0x38] ;  /* 0x0000380001dc7983 */ /* 0x000ea40000300800 */
[----:B-1----:R-:W-:-:S05]  /*e1a0*/  F2FP.SATFINITE.E5M2.F32.PACK_AB_MERGE_C R5, RZ, R2, RZ ;  /* 0x00000002ff05723e */ /* 0x002fca00048060ff */
[----:B------:R0:W-:Y:S01]  /*e1b0*/  @!P3 STG.E.U8 desc[UR14][R28.64+0x50], R5 ;  /* 0x000050051c00b986 */ /* 0x0001e2000c10110e */
[----:B------:R-:W-:-:S03]  /*e1c0*/  FMUL R3, R222, UR20 ;  /* 0x00000014de037c20 */ /* 0x000fc60008400000 */
[----:B------:R-:W2:Y:S02]  /*e1d0*/  LDL.LU R222, [R1+0x3c] ;  /* 0x00003c0001de7983 */ /* 0x000ea40000300800 */
[----:B------:R-:W-:Y:S01]  /*e1e0*/  F2FP.SATFINITE.E5M2.F32.PACK_AB_MERGE_C R9, RZ, R3, RZ ;  /* 0x00000003ff09723e */ /* 0x000fe200048060ff */
[----:B------:R-:W-:Y:S02]  /*e1f0*/  FMUL R0, R223, UR20 ;  /* 0x00000014df007c20 */ /* 0x000fe40008400000 */
[----:B------:R-:W2:Y:S03]  /*e200*/  LDL.LU R223, [R1+0x40] ;  /* 0x0000400001df7983 */ /* 0x000ea60000300800 */
[----:B------:R-:W-:Y:S01]  /*e210*/  F2FP.SATFINITE.E5M2.F32.PACK_AB_MERGE_C R13, RZ, R0, RZ ;  /* 0x00000000ff0d723e */ /* 0x000fe200048060ff */
[----:B---3--:R-:W-:Y:S02]  /*e220*/  FMUL R2, R225, UR20 ;  /* 0x00000014e1027c20 */ /* 0x008fe40008400000 */
[----:B------:R-:W3:Y:S01]  /*e230*/  LDL.LU R225, [R1+0x44] ;  /* 0x0000440001e17983 */ /* 0x000ee20000300800 */
[----:B----4-:R-:W-:-:S03]  /*e240*/  FMUL R0, R224, UR20 ;  /* 0x00000014e0007c20 */ /* 0x010fc60008400000 */
[----:B------:R-:W4:Y:S01]  /*e250*/  LDL.LU R224, [R1+0x48] ;  /* 0x0000480001e07983 */ /* 0x000f220000300800 */
[----:B------:R-:W-:Y:S01]  /*e260*/  FMUL R3, R226, UR20 ;  /* 0x00000014e2037c20 */ /* 0x000fe20008400000 */
[----:B0-----:R-:W-:Y:S02]  /*e270*/  F2FP.SATFINITE.E5M2.F32.PACK_AB_MERGE_C R5, RZ, R0, RZ ;  /* 0x00000000ff05723e */ /* 0x001fe400048060ff */
[----:B------:R-:W4:Y:S01]  /*e280*/  LDL.LU R226, [R1+0x4c] ;  /* 0x00004c0001e27983 */ /* 0x000f220000300800 */
[----:B------:R-:W-:-:S03]  /*e290*/  FMUL R0, R227, UR20 ;  /* 0x00000014e3007c20 */ /* 0x000fc60008400000 */
[----:B------:R-:W4:Y:S01]  /*e2a0*/  LDL.LU R227, [R1+0x50] ;  /* 0x0000500001e37983 */ /* 0x000f220000300800 */
[C---:B------:R-:W-:Y:S02]  /*e2b0*/  ISETP.LT.OR P2, PT, R41.reuse, 0x52, !P1 ;  /* 0x000000522900780c */ /* 0x040fe40004f41670 */
[C---:B------:R-:W-:Y:S01]  /*e2c0*/  ISETP.LT.OR P6, PT, R41.reuse, 0x52, !P0 ;  /* 0x000000522900780c */ /* 0x040fe200047c1670 */
[----:B------:R-:W4:Y:S01]  /*e2d0*/  LDL.LU R219, [R1+0x54] ;  /* 0x0000540001db7983 */ /* 0x000f220000300800 */
[C---:B------:R-:W-:Y:S02]  /*e2e0*/  ISETP.LT.OR P5, PT, R41.reuse, 0x51, !P0 ;  /* 0x000000512900780c */ /* 0x040fe400047a1670 */
[----:B------:R-:W-:Y:S02]  /*e2f0*/  ISETP.LT.OR P3, PT, R41, 0x59, !P1 ;  /* 0x000000592900780c */ /* 0x000fe40004f61670 */
[----:B------:R-:W-:Y:S02]  /*e300*/  F2FP.SATFINITE.E5M2.F32.PACK_AB_MERGE_C R7, RZ, R2, RZ ;  /* 0x00000002ff07723e */ /* 0x000fe400048060ff */
[----:B------:R-:W-:-:S03]  /*e310*/  F2FP.SATFINITE.E5M2.F32.PACK_AB_MERGE_C R11, RZ, R0, RZ ;  /* 0x00000000ff0b723e */ /* 0x000fc600048060ff */
[----:B------:R0:W-:Y:S01]  /*e320*/  @!P2 STG.E.U8 desc[UR14][R28.64+0x51], R9 ;  /* 0x000051091c00a986 */ /* 0x0001e2000c10110e */
[----:B------:R-:W-:-:S03]  /*e330*/  ISETP.LT.OR P2, PT, R41, 0x5a, !P1 ;  /* 0x0000005a2900780c */ /* 0x000fc60004f41670 */
[----:B------:R-:W-:Y:S01]  /*e340*/  @!P6 STG.E.U8 desc[UR14][R30.64+0x51], R7 ;  /* 0x000051071e00e986 */ /* 0x000fe2000c10110e */
[----:B------:R-:W-:-:S03]  /*e350*/  ISETP.LT.OR P6, PT, R41, 0x5a, !P0 ;  /* 0x0000005a2900780c */ /* 0x000fc600047c1670 */
[----:B------:R-:W-:Y:S01]  /*e360*/  @!P5 STG.E.U8 desc[UR14][R30.64+0x50], R13 ;  /* 0x0000500d1e00d986 */ /* 0x000fe2000c10110e */
[----:B0-----:R-:W-:-:S03]  /*e370*/  F2FP.SATFINITE.E5M2.F32.PACK_AB_MERGE_C R9, RZ, R3, RZ ;  /* 0x00000003ff09723e */ /* 0x001fc600048060ff */
[----:B------:R0:W-:Y:S04]  /*e380*/  @!P3 STG.E.U8 desc[UR14][R28.64+0x58], R5 ;  /* 0x000058051c00b986 */ /* 0x0001e8000c10110e */
[----:B------:R1:W-:Y:S01]  /*e390*/  @!P2 STG.E.U8 desc[UR14][R28.64+0x59], R9 ;  /* 0x000059091c00a986 */ /* 0x0003e2000c10110e */
[----:B------:R-:W-:-:S03]  /*e3a0*/  FMUL R0, R221, UR20 ;  /* 0x00000014dd007c20 */ /* 0x000fc60008400000 */
[----:B------:R-:W4:Y:S02]  /*e3b0*/  LDL.LU R221, [R1+0x58] ;  /* 0x0000580001dd7983 */ /* 0x000f240000300800 */
[----:B0-----:R-:W-:-:S05]  /*e3c0*/  F2FP.SATFINITE.E5M2.F32.PACK_AB_MERGE_C R5, RZ, R0, RZ ;  /* 0x00000000ff05723e */ /* 0x001fca00048060ff */
[----:B------:R0:W-:Y:S01]  /*e3d0*/  @!P6 STG.E.U8 desc[UR14][R30.64+0x59], R5 ;  /* 0x000059051e00e986 */ /* 0x0001e2000c10110e */
[----:B--2---:R-:W-:-:S03]  /*e3e0*/  FMUL R2, R220, UR20 ;  /* 0x00000014dc027c20 */ /* 0x004fc60008400000 */
[----:B------:R-:W2:Y:S02]  /*e3f0*/  LDL.LU R220, [R1+0x5c] ;  /* 0x00005c0001dc7983 */ /* 0x000ea40000300800 */
[----:B------:R-:W-:Y:S01]  /*e400*/  F2FP.SATFINITE.E5M2.F32.PACK_AB_MERGE_C R7, RZ, R2, RZ ;  /* 0x00000002ff07723e */ /* 0x000fe200048060ff */
[----:B------:R-:W-:Y:S02]  /*e410*/  FMUL R3, R222, UR20 ;  /* 0x00000014de037c20 */ /* 0x000fe40008400000 */
[----:B------:R-:W2:Y:S03]  /*e420*/  LDL.LU R222, [R1+0x60] ;  /* 0x0000600001de7983 */ /* 0x000ea60000300800 */
[----:B-1----:R-:W-:Y:S01]  /*e430*/  F2FP.SATFINITE.E5M2.F32.PACK_AB_MERGE_C R9, RZ, R3, RZ ;  /* 0x00000003ff09723e */ /* 0x002fe200048060ff */
[----:B------:R-:W-:Y:S02]  /*e440*/  FMUL R4, R223, UR20 ;  /* 0x00000014df047c20 */ /* 0x000fe40008400000 */
[----:B------:R-:W2:Y:S01]  /*e450*/  LDL.LU R223, [R1+0x64] ;  /* 0x0000640001df7983 */ /* 0x000ea20000300800 */
[----:B---3--:R-:W-:-:S03]  /*e460*/  FMUL R0, R225, UR20 ;  /* 0x00000014e1007c20 */ /* 0x008fc60008400000 */
[----:B------:R-:W3:Y:S01]  /*e470*/  LDL.LU R225, [R1+0x68] ;  /* 0x0000680001e17983 */ /* 0x000ee20000300800 */
[----:B----4-:R-:W-:Y:S01]  /*e480*/  FMUL R2, R224, UR20 ;  /* 0x00000014e0027c20 */ /* 0x010fe20008400000 */
[----:B0-----:R-:W-:Y:S02]  /*e490*/  F2FP.SATFINITE.E5M2.F32.PACK_AB_MERGE_C R5, RZ, R0, RZ ;  /* 0x00000000ff05723e */ /* 0x001fe400048060ff */
[----:B------:R-:W4:Y:S01]  /*e4a0*/  LDL.LU R224, [R1+0x6c] ;  /* 0x00006c0001e07983 */ /* 0x000f220000300800 */
[----:B------:R-:W-:-:S03]  /*e4b0*/  FMUL R3, R226, UR20 ;  /* 0x00000014e2037c20 */ /* 0x000fc60008400000 */
[----:B------:R-:W4:Y:S01]  /*e4c0*/  LDL.LU R226, [R1+0x70] ;  /* 0x0000700001e27983 */ /* 0x000f220000300800 */
[----:B------:R-:W-:-:S03]  /*e4d0*/  FMUL R0, R227, UR20 ;  /* 0x00000014e3007c20 */ /* 0x000fc60008400000 */
[----:B------:R-:W4:Y:S01]  /*e4e0*/  LDL.LU R227, [R1+0x74] ;  /* 0x0000740001e37983 */ /* 0x000f220000300800 */
[C---:B------:R-:W-:Y:S02]  /*e4f0*/  ISETP.LT.OR P5, PT, R41.reuse, 0x59, !P0 ;  /* 0x000000592900780c */ /* 0x040fe400047a1670 */
[C---:B------:R-:W-:Y:S02]  /*e500*/  ISETP.LT.OR P2, PT, R41.reuse, 0x62, !P1 ;  /* 0x000000622900780c */ /* 0x040fe40004f41670 */
[C---:B------:R-:W-:Y:S02]  /*e510*/  ISETP.LT.OR P3, PT, R41.reuse, 0x61, !P1 ;  /* 0x000000612900780c */ /* 0x040fe40004f61670 */
[----:B------:R-:W-:-:S07]  /*e520*/  ISETP.LT.OR P6, PT, R41, 0x62, !P0 ;  /* 0x000000622900780c */ /* 0x000fce00047c1670 */
[----:B------:R-:W-:Y:S01]  /*e530*/  @!P5 STG.E.U8 desc[UR14][R30.64+0x58], R11 ;  /* 0x0000580b1e00d986 */ /* 0x000fe2000c10110e */
[----:B------:R-:W-:-:S03]  /*e540*/  ISETP.LT.OR P5, PT, R41, 0x61, !P0 ;  /* 0x000000612900780c */ /* 0x000fc600047a1670 */
[----:B------:R0:W-:Y:S01]  /*e550*/  @!P2 STG.E.U8 desc[UR14][R28.64+0x61], R9 ;  /* 0x000061091c00a986 */ /* 0x0001e2000c10110e */
[----:B------:R-:W-:-:S03]  /*e560*/  ISETP.LT.OR P2, PT, R41, 0x6a, !P1 ;  /* 0x0000006a2900780c */ /* 0x000fc60004f41670 */
[----:B------:R1:W-:Y:S01]  /*e570*/  @!P3 STG.E.U8 desc[UR14][R28.64+0x60], R7 ;  /* 0x000060071c00b986 */ /* 0x0003e2000c10110e */
[----:B------:R-:W-:Y:S02]  /*e580*/  ISETP.LT.OR P3, PT, R41, 0x69, !P1 ;  /* 0x000000692900780c */ /* 0x000fe40004f61670 */
[----:B------:R-:W-:Y:S01]  /*e590*/  F2FP.SATFINITE.E5M2.F32.PACK_AB_MERGE_C R13, RZ, R4, RZ ;  /* 0x00000004ff0d723e */ /* 0x000fe200048060ff */
[----:B------:R1:W-:Y:S01]  /*e5a0*/  @!P6 STG.E.U8 desc[UR14][R30.64+0x61], R5 ;  /* 0x000061051e00e986 */ /* 0x0003e2000c10110e */
[----:B0-----:R-:W-:-:S03]  /*e5b0*/  F2FP.SATFINITE.E5M2.F32.PACK_AB_MERGE_C R9, RZ, R3, RZ ;  /* 0x00000003ff09723e */ /* 0x001fc600048060ff */
[----:B------:R-:W-:Y:S01]  /*e5c0*/  @!P5 STG.E.U8 desc[UR14][R30.64+0x60], R13 ;  /* 0x0000600d1e00d986 */ /* 0x000fe2000c10110e */
[----:B-1----:R-:W-:-:S03]  /*e5d0*/  F2FP.SATFINITE.E5M2.F32.PACK_AB_MERGE_C R7, RZ, R2, RZ ;  /* 0x00000002ff07723e */ /* 0x002fc600048060ff */
[----:B------:R-:W-:Y:S01]  /*e5e0*/  @!P2 STG.E.U8 desc[UR14][R28.64+0x69], R9 ;  /* 0x000069091c00a986 */ /* 0x000fe2000c10110e */
[C---:B------:R-:W-:Y:S02]  /*e5f0*/  ISETP.LT.OR P5, PT, R41.reuse, 0x69, !P0 ;  /* 0x000000692900780c */ /* 0x040fe400047a1670 */
[C---:B------:R-:W-:Y:S01]  /*e600*/  ISETP.LT.OR P6, PT, R41.reuse, 0x6a, !P0 ;  /* 0x0000006a2900780c */ /* 0x040fe200047c1670 */
[----:B------:R0:W-:Y:S01]  /*e610*/  @!P3 STG.E.U8 desc[UR14][R28.64+0x68], R7 ;  /* 0x000068071c00b986 */ /* 0x0001e2000c10110e */
[----:B------:R-:W-:Y:S01]  /*e620*/  ISETP.LT.OR P2, PT, R41, 0x72, !P1 ;  /* 0x000000722900780c */ /* 0x000fe20004f41670 */
[----:B------:R-:W-:Y:S01]  /*e630*/  FMUL R2, R219, UR20 ;  /* 0x00000014db027c20 */ /* 0x000fe20008400000 */
[----:B------:R-:W-:Y:S02]  /*e640*/  ISETP.LT.OR P3, PT, R41, 0x71, !P1 ;  /* 0x000000712900780c */ /* 0x000fe40004f61670 */
[----:B------:R-:W-:Y:S02]  /*e650*/  F2FP.SATFINITE.E5M2.F32.PACK_AB_MERGE_C R11, RZ, R0, RZ ;  /* 0x00000000ff0b723e */ /* 0x000fe400048060ff */
[----:B------:R-:W-:-:S03]  /*e660*/  F2FP.SATFINITE.E5M2.F32.PACK_AB_MERGE_C R5, RZ, R2, RZ ;  /* 0x00000002ff05723e */ /* 0x000fc600048060ff */
[----:B------:R-:W-:Y:S01]  /*e670*/  @!P5 STG.E.U8 desc[UR14][R30.64+0x68], R11 ;  /* 0x0000680b1e00d986 */ /* 0x000fe2000c10110e */
[----:B------:R-:W-:-:S03]  /*e680*/  ISETP.LT.OR P5, PT, R41, 0x71, !P0 ;  /* 0x000000712900780c */ /* 0x000fc600047a1670 */
[----:B------:R-:W-:Y:S01]  /*e690*/  @!P6 STG.E.U8 desc[UR14][R30.64+0x69], R5 ;  /* 0x000069051e00e986 */ /* 0x000fe2000c10110e */
[----:B------:R-:W-:Y:S01]  /*e6a0*/  ISETP.LT.OR P6, PT, R41, 0x72, !P0 ;  /* 0x000000722900780c */ /* 0x000fe200047c1670 */
[----:B------:R-:W-:-:S05]  /*e6b0*/  FMUL R0, R221, UR20 ;  /* 0x00000014dd007c20 */ /* 0x000fca0008400000 */
[----:B0-----:R-:W-:-:S05]  /*e6c0*/  F2FP.SATFINITE.E5M2.F32.PACK_AB_MERGE_C R7, RZ, R0, RZ ;  /* 0x00000000ff07723e */ /* 0x001fca00048060ff */
[----:B------:R0:W-:Y:S01]  /*e6d0*/  @!P3 STG.E.U8 desc[UR14][R28.64+0x70], R7 ;  /* 0x000070071c00b986 */ /* 0x0001e2000c10110e */
[C---:B------:R-:W-:Y:S02]  /*e6e0*/  ISETP.LT.OR P3, PT, R41.reuse, 0x79, !P0 ;  /* 0x000000792900780c */ /* 0x040fe40004761670 */
[----:B------:R-:W-:Y:S01]  /*e6f0*/  ISETP.LT.OR P0, PT, R41, 0x7a, !P0 ;  /* 0x0000007a2900780c */ /* 0x000fe20004701670 */
[----:B--2---:R-:W-:-:S05]  /*e700*/  FMUL R3, R220, UR20 ;  /* 0x00000014dc037c20 */ /* 0x004fca0008400000 */
[----:B------:R-:W-:-:S05]  /*e710*/  F2FP.SATFINITE.E5M2.F32.PACK_AB_MERGE_C R9, RZ, R3, RZ ;  /* 0x00000003ff09723e */ /* 0x000fca00048060ff */
[----:B------:R1:W-:Y:S01]  /*e720*/  @!P2 STG.E.U8 desc[UR14][R28.64+0x71], R9 ;  /* 0x000071091c00a986 */ /* 0x0003e2000c10110e */
[C---:B------:R-:W-:Y:S02]  /*e730*/  ISETP.LT.OR P2, PT, R41.reuse, 0x79, !P1 ;  /* 0x000000792900780c */ /* 0x040fe40004f41670 */
[----:B------:R-:W-:Y:S01]  /*e740*/  ISETP.LT.OR P1, PT, R41, 0x7a, !P1 ;  /* 0x0000007a2900780c */ /* 0x000fe20004f21670 */
[----:B------:R-:W-:-:S05]  /*e750*/  FMUL R0, R222, UR20 ;  /* 0x00000014de007c20 */ /* 0x000fca0008400000 */
[----:B------:R-:W-:-:S05]  /*e760*/  F2FP.SATFINITE.E5M2.F32.PACK_AB_MERGE_C R13, RZ, R0, RZ ;  /* 0x00000000ff0d723e */ /* 0x000fca00048060ff */
[----:B------:R2:W-:Y:S01]  /*e770*/  @!P5 STG.E.U8 desc[UR14][R30.64+0x70], R13 ;  /* 0x0000700d1e00d986 */ /* 0x0005e2000c10110e */
[----:B------:R-:W-:Y:S01]  /*e780*/  FMUL R0, R223, UR20 ;  /* 0x00000014df007c20 */ /* 0x000fe20008400000 */
[----:B---3--:R-:W-:Y:S01]  /*e790*/  FMUL R2, R225, UR20 ;  /* 0x00000014e1027c20 */ /* 0x008fe20008400000 */
[----:B----4-:R-:W-:-:S03]  /*e7a0*/  FMUL R3, R224, UR20 ;  /* 0x00000014e0037c20 */ /* 0x010fc60008400000 */
[----:B0-----:R-:W-:Y:S01]  /*e7b0*/  F2FP.SATFINITE.E5M2.F32.PACK_AB_MERGE_C R7, RZ, R0, RZ ;  /* 0x00000000ff07723e */ /* 0x001fe200048060ff */
[----:B------:R-:W-:Y:S01]  /*e7c0*/  FMUL R4, R226, UR20 ;  /* 0x00000014e2047c20 */ /* 0x000fe20008400000 */
[----:B------:R-:W-:Y:S01]  /*e7d0*/  FMUL R5, R227, UR20 ;  /* 0x00000014e3057c20 */ /* 0x000fe20008400000 */
[----:B-1----:R-:W-:Y:S02]  /*e7e0*/  F2FP.SATFINITE.E5M2.F32.PACK_AB_MERGE_C R9, RZ, R2, RZ ;  /* 0x00000002ff09723e */ /* 0x002fe400048060ff */
[----:B------:R-:W-:Y:S02]  /*e7f0*/  F2FP.SATFINITE.E5M2.F32.PACK_AB_MERGE_C R3, RZ, R3, RZ ;  /* 0x00000003ff03723e */ /* 0x000fe400048060ff */
[----:B------:R-:W-:Y:S02]  /*e800*/  F2FP.SATFINITE.E5M2.F32.PACK_AB_MERGE_C R11, RZ, R4, RZ ;  /* 0x00000004ff0b723e */ /* 0x000fe400048060ff */
[----:B------:R-:W-:Y:S01]  /*e810*/  F2FP.SATFINITE.E5M2.F32.PACK_AB_MERGE_C R5, RZ, R5, RZ ;  /* 0x00000005ff05723e */ /* 0x000fe200048060ff */
[----:B------:R2:W-:Y:S04]  /*e820*/  @!P6 STG.E.U8 desc[UR14][R30.64+0x71], R7 ;  /* 0x000071071e00e986 */ /* 0x0005e8000c10110e */
[----:B------:R2:W-:Y:S04]  /*e830*/  @!P2 STG.E.U8 desc[UR14][R28.64+0x78], R9 ;  /* 0x000078091c00a986 */ /* 0x0005e8000c10110e */
[----:B------:R2:W-:Y:S04]  /*e840*/  @!P1 STG.E.U8 desc[UR14][R28.64+0x79], R3 ;  /* 0x000079031c009986 */ /* 0x0005e8000c10110e */
[----:B------:R2:W-:Y:S04]  /*e850*/  @!P3 STG.E.U8 desc[UR14][R30.64+0x78], R11 ;  /* 0x0000780b1e00b986 */ /* 0x0005e8000c10110e */
[----:B------:R2:W-:Y:S02]  /*e860*/  @!P0 STG.E.U8 desc[UR14][R30.64+0x79], R5 ;  /* 0x000079051e008986 */ /* 0x0005e4000c10110e */
.L_x_296:
[----:B------:R-:W-:Y:S05]  /*e870*/  BSYNC B0 ;  /* 0x0000000000007941 */ /* 0x000fea0003800000 */
.L_x_38:
[----:B0-2---:R-:W2:Y:S04]  /*e880*/  LDL.LU R3, [R1+0x80] ;  /* 0x0000800001037983 */ /* 0x005ea80000300800 */
[----:B-----5:R-:W2:Y:S01]  /*e890*/  LDL.LU R2, [R1+0x84] ;  /* 0x0000840001027983 */ /* 0x020ea20000300800 */
[----:B------:R-:W-:Y:S01]  /*e8a0*/  ULDC UR6, c[0x0][0xc] ;  /* 0x0000030000067ab9 */ /* 0x000fe20000000800 */
[----:B------:R-:W-:Y:S01]  /*e8b0*/  ULDC UR7, c[0x0][0x10] ;  /* 0x0000040000077ab9 */ /* 0x000fe20000000800 */
[----:B------:R-:W2:Y:S01]  /*e8c0*/  LDC R5, c[0x0][0x14] ;  /* 0x00000500ff057b82 */ /* 0x000ea20000000800 */
[----:B------:R-:W-:Y:S01]  /*e8d0*/  UIMAD.WIDE.U32 UR6, UR6, UR7, URZ ;  /* 0x00000007060672a5 */ /* 0x000fe2000f8e003f */
[----:B------:R-:W-:Y:S01]  /*e8e0*/  PRMT R0, RZ, 0x7610, R0 ;  /* 0x00007610ff007816 */ /* 0x000fe20000000000 */
[----:B------:R-:W-:-:S04]  /*e8f0*/  UMOV UR22, 0xffffffff ;  /* 0xffffffff00167882 */ /* 0x000fc80000000000 */
[----:B--2---:R-:W-:-:S04]  /*e900*/  IMAD.WIDE.U32 R2, R5, UR6, R2 ;  /* 0x0000000605027c25 */ /* 0x004fc8000f8e0002 */
[----:B------:R-:W-:Y:S01]  /*e910*/  IMAD R5, R5, UR7, RZ ;  /* 0x0000000705057c24 */ /* 0x000fe2000f8e02ff */
[----:B------:R-:W-:Y:S01]  /*e920*/  ULDC.64 UR6, c[0x0][0x650] ;  /* 0x0001940000067ab9 */ /* 0x000fe20000000a00 */
[----:B------:R-:W-:Y:S01]  /*e930*/  IMAD.MOV.U32 R19, RZ, RZ, R2 ;  /* 0x000000ffff137224 */ /* 0x000fe200078e0002 */
[----:B------:R-:W-:Y:S01]  /*e940*/  ISETP.GE.U32.AND P0, PT, R2, UR6, PT ;  /* 0x0000000602007c0c */ /* 0x000fe2000bf06070 */
[----:B------:R-:W-:Y:S02]  /*e950*/  IMAD.IADD R22, R3, 0x1, R5 ;  /* 0x0000000103167824 */ /* 0x000fe400078e0205 */
[----:B------:R-:W-:-:S03]  /*e960*/  IMAD.MOV.U32 R2, RZ, RZ, -0x1 ;  /* 0xffffffffff027424 */ /* 0x000fc600078e00ff */
[----:B------:R0:W-:Y:S01]  /*e970*/  STL [R1+0x80], R22 ;  /* 0x0000801601007387 */ /* 0x0001e20000100800 */
[----:B------:R-:W-:-:S03]  /*e980*/  ISETP.GE.U32.AND.EX P0, PT, R22, UR7, PT, P0 ;  /* 0x0000000716007c0c */ /* 0x000fc6000bf06100 */
[----:B------:R0:W-:Y:S04]  /*e990*/  STL [R1+0x84], R19 ;  /* 0x0000841301007387 */ /* 0x0001e80000100800 */
[----:B------:R0:W-:Y:S06]  /*e9a0*/  STL [R1+0x88], R2 ;  /* 0x0000880201007387 */ /* 0x0001ec0000100800 */
[----:B------:R-:W-:Y:S05]  /*e9b0*/  @P0 BRA `(.L_x_297) ;  /* 0x00000004006c0947 */ /* 0x000fea0003800000 */
[----:B------:R-:W2:Y:S01]  /*e9c0*/  S2R R14, SR_CTAID.X ;  /* 0x00000000000e7919 */ /* 0x000ea20000002500 */
[----:B------:R-:W5:Y:S01]  /*e9d0*/  LDC.64 R8, c[0x0][0x628] ;  /* 0x00018a00ff087b82 */ /* 0x000f620000000a00 */
[----:B------:R-:W-:Y:S01]  /*e9e0*/  ULDC UR6, c[0x0][0x150] ;  /* 0x0000540000067ab9 */ /* 0x000fe20000000800 */
[----:B------:R-:W-:Y:S01]  /*e9f0*/  IMAD.MOV.U32 R6, RZ, RZ, R19 ;  /* 0x000000ffff067224 */ /* 0x000fe200078e0013 */
[----:B------:R-:W0:Y:S01]  /*ea00*/  S2R R16, SR_CTAID.Y ;  /* 0x0000000000107919 */ /* 0x000e220000002600 */
[----:B------:R-:W-:-:S04]  /*ea10*/  IMAD.MOV.U32 R7, RZ, RZ, R22 ;  /* 0x000000ffff077224 */ /* 0x000fc800078e0016 */
[----:B------:R-:W0:Y:S08]  /*ea20*/  LDC R17, c[0x0][0x144] ;  /* 0x00005100ff117b82 */ /* 0x000e300000000800 */
[----:B------:R-:W0:Y:S08]  /*ea30*/  LDC R10, c[0x0][0x630] ;  /* 0x00018c00ff0a7b82 */ /* 0x000e300000000800 */
[----:B------:R-:W0:Y:S01]  /*ea40*/  LDC.64 R12, c[0x0][0x620] ;  /* 0x00018800ff0c7b82 */ /* 0x000e220000000a00 */
[----:B-----5:R-:W-:-:S04]  /*ea50*/  ISETP.NE.U32.AND P0, PT, R8, RZ, PT ;  /* 0x000000ff0800720c */ /* 0x020fc80003f05070 */
[----:B------:R-:W-:Y:S02]  /*ea60*/  ISETP.NE.AND.EX P0, PT, R9, RZ, PT, P0 ;  /* 0x000000ff0900720c */ /* 0x000fe40003f05300 */
[----:B--2---:R-:W-:-:S05]  /*ea70*/  I2FP.F32.U32 R0, R14 ;  /* 0x0000000e00007245 */ /* 0x004fca0000201000 */
[----:B------:R-:W-:-:S04]  /*ea80*/  FMUL R0, R0, UR6 ;  /* 0x0000000600007c20 */ /* 0x000fc80008400000 */
[----:B------:R2:W0:Y:S02]  /*ea90*/  F2I.U32.TRUNC.NTZ R15, R0 ;  /* 0x00000000000f7305 */ /* 0x000424000020f000 */
[----:B------:R-:W-:Y:S05]  /*eaa0*/  @!P0 BRA `(.L_x_298) ;  /* 0x0000000000288947 */ /* 0x000fea0003800000 */
[----:B--2---:R-:W2:Y:S02]  /*eab0*/  LDC R0, c[0x0][0x634] ;  /* 0x00018d00ff007b82 */ /* 0x004ea40000000800 */
[----:B--2---:R-:W-:-:S05]  /*eac0*/  IADD3 R7, P0, R19, R0, RZ ;  /* 0x0000000013077210 */ /* 0x004fca0007f1e0ff */
[----:B------:R-:W-:-:S04]  /*ead0*/  IMAD.X R11, RZ, RZ, R22, P0 ;  /* 0x000000ffff0b7224 */ /* 0x000fc800000e0616 */
[----:B0-----:R-:W-:-:S04]  /*eae0*/  IMAD.WIDE.U32 R2, R11, R8, RZ ;  /* 0x000000080b027225 */ /* 0x001fc800078e00ff */
[----:B------:R-:W-:-:S04]  /*eaf0*/  IMAD.WIDE.U32 R4, P0, R7, R9, R2 ;  /* 0x0000000907047225 */ /* 0x000fc80007800002 */
[----:B------:R-:W-:-:S04]  /*eb00*/  IMAD.WIDE.U32 R2, R7, R8, RZ ;  /* 0x0000000807027225 */ /* 0x000fc800078e00ff */
[----:B------:R-:W-:Y:S01]  /*eb10*/  IMAD.X R7, RZ, RZ, RZ, P0 ;  /* 0x000000ffff077224 */ /* 0x000fe200000e06ff */
[----:B------:R-:W-:Y:S01]  /*eb20*/  IADD3 RZ, P0, R3, R4, RZ ;  /* 0x0000000403ff7210 */ /* 0x000fe20007f1e0ff */
[----:B------:R-:W-:-:S04]  /*eb30*/  IMAD.MOV.U32 R6, RZ, RZ, R5 ;  /* 0x000000ffff067224 */ /* 0x000fc800078e0005 */
[----:B------:R-:W-:-:S08]  /*eb40*/  IMAD.WIDE.U32.X R6, R11, R9, R6, P0 ;  /* 0x000000090b067225 */ /* 0x000fd000000e0406 */
.L_x_298:
[-CC-:B0-----:R-:W-:Y:S01]  /*eb50*/  SHF.R.U64 R24, R6, R10.reuse, R7.reuse ;  /* 0x0000000a06187219 */ /* 0x181fe20000001207 */
[----:B------:R-:W0:Y:S01]  /*eb60*/  LDC.64 R20, c[0x0][0x640] ;  /* 0x00019000ff147b82 */ /* 0x000e220000000a00 */
[----:B--2---:R-:W-:Y:S01]  /*eb70*/  SHF.R.U32.HI R0, RZ, R10, R7 ;  /* 0x0000000aff007219 */ /* 0x004fe20000011607 */
[----:B------:R-:W-:Y:S01]  /*eb80*/  IMAD.MOV.U32 R2, RZ, RZ, R19 ;  /* 0x000000ffff027224 */ /* 0x000fe200078e0013 */
[----:B------:R-:W-:Y:S01]  /*eb90*/  IADD3 R5, P0, RZ, -R24, RZ ;  /* 0x80000018ff057210 */ /* 0x000fe20007f1e0ff */
[----:B------:R-:W-:Y:S01]  /*eba0*/  IMAD.MOV R15, RZ, RZ, -R15 ;  /* 0x000000ffff0f7224 */ /* 0x000fe200078e0a0f */
[----:B------:R-:W-:Y:S01]  /*ebb0*/  ULDC UR6, c[0x0][0x154] ;  /* 0x0000550000067ab9 */ /* 0x000fe20000000800 */
[----:B------:R-:W-:Y:S02]  /*ebc0*/  IMAD.MOV.U32 R7, RZ, RZ, 0x1 ;  /* 0x00000001ff077424 */ /* 0x000fe400078e00ff */
[----:B------:R-:W2:Y:S01]  /*ebd0*/  LDC R4, c[0x0][0x618] ;  /* 0x00018600ff047b82 */ /* 0x000ea20000000800 */
[----:B------:R-:W-:-:S02]  /*ebe0*/  IMAD.X R3, RZ, RZ, ~R0, P0 ;  /* 0x000000ffff037224 */ /* 0x000fc400000e0e00 */
[----:B------:R-:W-:Y:S02]  /*ebf0*/  IMAD R15, R17, R15, R14 ;  /* 0x0000000f110f7224 */ /* 0x000fe400078e020e */
[-C--:B------:R-:W-:Y:S02]  /*ec00*/  IMAD R0, R3, R12.reuse, RZ ;  /* 0x0000000c03007224 */ /* 0x080fe400078e02ff */
[----:B------:R-:W-:Y:S01]  /*ec10*/  IMAD.MOV.U32 R3, RZ, RZ, R22 ;  /* 0x000000ffff037224 */ /* 0x000fe200078e0016 */
[----:B------:R-:W5:Y:S01]  /*ec20*/  LDC R6, c[0x0][0x608] ;  /* 0x00018200ff067b82 */ /* 0x000f620000000800 */
[----:B------:R-:W-:-:S04]  /*ec30*/  IMAD.WIDE.U32 R2, R5, R12, R2 ;  /* 0x0000000c05027225 */ /* 0x000fc800078e0002 */
[----:B------:R-:W-:-:S03]  /*ec40*/  IMAD R5, R5, R13, R0 ;  /* 0x0000000d05057224 */ /* 0x000fc600078e0200 */
[----:B------:R-:W1:Y:S01]  /*ec50*/  LDC R18, c[0x0][0x658] ;  /* 0x00019600ff127b82 */ /* 0x000e620000000800 */
[----:B------:R-:W-:Y:S01]  /*ec60*/  I2FP.F32.U32 R0, R16 ;  /* 0x0000001000007245 */ /* 0x000fe20000201000 */
[----:B------:R-:W-:Y:S01]  /*ec70*/  IMAD.IADD R3, R3, 0x1, R5 ;  /* 0x0000000103037824 */ /* 0x000fe200078e0205 */
[----:B0-----:R-:W-:Y:S01]  /*ec80*/  ISETP.NE.U32.AND P0, PT, R20, RZ, PT ;  /* 0x000000ff1400720c */ /* 0x001fe20003f05070 */
[----:B------:R-:W-:Y:S02]  /*ec90*/  IMAD.MOV.U32 R5, RZ, RZ, -0x1 ;  /* 0xffffffffff057424 */ /* 0x000fe400078e00ff */
[----:B------:R-:W-:Y:S02]  /*eca0*/  FMUL R0, R0, UR6 ;  /* 0x0000000600007c20 */ /* 0x000fe40008400000 */
[----:B------:R-:W0:Y:S01]  /*ecb0*/  LDC R13, c[0x0][0x148] ;  /* 0x00005200ff0d7b82 */ /* 0x000e220000000800 */
[----:B--2---:R-:W-:Y:S01]  /*ecc0*/  SHF.R.U64 R10, R2, R4, R3 ;  /* 0x00000004020a7219 */ /* 0x004fe20000001203 */
[----:B------:R2:W0:Y:S01]  /*ecd0*/  F2I.U32.TRUNC.NTZ R12, R0 ;  /* 0x00000000000c7305 */ /* 0x000422000020f000 */
[----:B------:R-:W-:-:S02]  /*ece0*/  ISETP.NE.AND.EX P0, PT, R21, RZ, PT, P0 ;  /* 0x000000ff1500720c */ /* 0x000fc40003f05300 */
[----:B------:R-:W-:-:S03]  /*ecf0*/  SHF.R.U32.HI R3, RZ, R4, R3 ;  /* 0x00000004ff037219 */ /* 0x000fc60000011603 */
[----:B------:R-:W0:Y:S01]  /*ed00*/  LDC R14, c[0x0][0x600] ;  /* 0x00018000ff0e7b82 */ /* 0x000e220000000800 */
[-CC-:B-----5:R-:W-:Y:S02]  /*ed10*/  SHF.R.U64 R8, R10, R6.reuse, R3.reuse ;  /* 0x000000060a087219 */ /* 0x1a0fe40000001203 */
[----:B------:R-:W-:-:S05]  /*ed20*/  SHF.R.U32.HI R3, RZ, R6, R3 ;  /* 0x00000006ff037219 */ /* 0x000fca0000011603 */
[----:B------:R-:W0:Y:S01]  /*ed30*/  LDC R19, c[0x0][0x648] ;  /* 0x00019200ff137b82 */ /* 0x000e220000000800 */
[-CC-:B-1----:R-:W-:Y:S02]  /*ed40*/  SHF.R.U64 R11, R8, R18.reuse, R3.reuse ;  /* 0x00000012080b7219 */ /* 0x182fe40000001203 */
[-C--:B------:R-:W-:Y:S02]  /*ed50*/  SHF.L.U32 R5, R5, R18.reuse, RZ ;  /* 0x0000001205057219 */ /* 0x080fe400000006ff */
[-C--:B------:R-:W-:Y:S01]  /*ed60*/  SHF.R.U32.HI R3, RZ, R18.reuse, R3 ;  /* 0x00000012ff037219 */ /* 0x080fe20000011603 */
[----:B------:R-:W-:Y:S01]  /*ed70*/  IMAD.MOV.U32 R2, RZ, RZ, R11 ;  /* 0x000000ffff027224 */ /* 0x000fe200078e000b */
[----:B------:R-:W-:Y:S01]  /*ed80*/  SHF.L.U32 R40, R7, R18, RZ ;  /* 0x0000001207287219 */ /* 0x000fe200000006ff */
[----:B------:R-:W1:Y:S01]  /*ed90*/  LDC R22, c[0x0][0x638] ;  /* 0x00018e00ff167b82 */ /* 0x000e620000000800 */
[----:B------:R-:W-:-:S07]  /*eda0*/  LOP3.LUT R17, RZ, R5, RZ, 0x33, !PT ;  /* 0x00000005ff117212 */ /* 0x000fce00078e33ff */
[----:B------:R-:W0:Y:S01]  /*edb0*/  LDC R23, c[0x0][0x610] ;  /* 0x00018400ff177b82 */ /* 0x000e220000000800 */
[----:B--2---:R-:W-:Y:S05]  /*edc0*/  @!P0 BRA `(.L_x_299) ;  /* 0x0000000000288947 */ /* 0x004fea0003800000 */
[----:B------:R-:W2:Y:S02]  /*edd0*/  LDC R0, c[0x0][0x64c] ;  /* 0x00019300ff007b82 */ /* 0x000ea40000000800 */
[----:B--2---:R-:W-:-:S05]  /*ede0*/  IADD3 R7, P0, R11, R0, RZ ;  /* 0x000000000b077210 */ /* 0x004fca0007f1e0ff */
        /* <DEDUP_REMOVED lines=8> */
.L_x_299:
[----:B0-----:R-:W-:Y:S01]  /*ee70*/  SHF.R.U64 R0, R2, R19, R3 ;  /* 0x0000001302007219 */ /* 0x001fe20000001203 */
[----:B------:R-:W-:Y:S01]  /*ee80*/  VIADD R3, R14, 0xffffffff ;  /* 0xffffffff0e037836 */ /* 0x000fe20000000000 */
[----:B------:R-:W-:Y:S01]  /*ee90*/  LOP3.LUT R5, R8, R17, RZ, 0xc0, !PT ;  /* 0x0000001108057212 */ /* 0x000fe200078ec0ff */
[----:B------:R-:W-:Y:S01]  /*eea0*/  IMAD.MOV R12, RZ, RZ, -R12 ;  /* 0x000000ffff0c7224 */ /* 0x000fe200078e0a0c */
[----:B------:R-:W-:Y:S01]  /*eeb0*/  R2UR UR22, R24 ;  /* 0x00000000181672ca */ /* 0x000fe200000e0000 */
[----:B------:R-:W-:Y:S01]  /*eec0*/  IMAD.MOV R2, RZ, RZ, -R0 ;  /* 0x000000ffff027224 */ /* 0x000fe200078e0a00 */
[----:B------:R-:W-:Y:S01]  /*eed0*/  LOP3.LUT R3, R10, R3, RZ, 0xc0, !PT ;  /* 0x000000030a037212 */ /* 0x000fe200078ec0ff */
[----:B------:R-:W-:Y:S02]  /*eee0*/  IMAD R40, R40, R0, R5 ;  /* 0x0000000028287224 */ /* 0x000fe400078e0205 */
[----:B------:R-:W-:Y:S02]  /*eef0*/  @P4 IMAD R15, R13, R12, R16 ;  /* 0x0000000c0d0f4224 */ /* 0x000fe400078e0210 */
[----:B-1----:R-:W-:-:S02]  /*ef00*/  IMAD R0, R2, R22, R11 ;  /* 0x0000001602007224 */ /* 0x002fc400078e020b */
[----:B------:R-:W-:Y:S02]  /*ef10*/  IMAD R40, R40, R23, R15 ;  /* 0x0000001728287224 */ /* 0x000fe400078e020f */
[----:B------:R-:W-:Y:S02]  /*ef20*/  IMAD R3, R0, R14, R3 ;  /* 0x0000000e00037224 */ /* 0x000fe400078e0203 */
[----:B------:R-:W-:-:S03]  /*ef30*/  IMAD.MOV.U32 R0, RZ, RZ, 0x1 ;  /* 0x00000001ff007424 */ /* 0x000fc600078e00ff */
[----:B------:R-:W-:Y:S02]  /*ef40*/  SEL R2, R3, R40, !P4 ;  /* 0x0000002803027207 */ /* 0x000fe40006000000 */
[----:B------:R-:W-:-:S03]  /*ef50*/  SEL R40, R40, R3, !P4 ;  /* 0x0000000328287207 */ /* 0x000fc60006000000 */
[----:B------:R2:W-:Y:S04]  /*ef60*/  STL [R1+0x88], R2 ;  /* 0x0000880201007387 */ /* 0x0005e80000100800 */
.L_x_297:
[----:B------:R0:W-:Y:S01]  /*ef70*/  STL [R1+0x8c], R40 ;  /* 0x00008c2801007387 */ /* 0x0001e20000100800 */
[----:B------:R-:W-:-:S13]  /*ef80*/  LOP3.LUT P0, RZ, R0, 0xff, RZ, 0xc0, !PT ;  /* 0x000000ff00ff7812 */ /* 0x000fda000780c0ff */
[----:B0-----:R-:W-:Y:S05]  /*ef90*/  @P0 BRA `(.L_x_300) ;  /* 0xffffff2400100947 */ /* 0x001fea000383ffff */
[----:B------:R-:W-:Y:S05]  /*efa0*/  EXIT ;  /* 0x000000000000794d */ /* 0x000fea0003800000 */
.L_x_8:
[----:B------:R-:W2:Y:S01]  /*efb0*/  LDL R22, [R1+0x84] ;  /* 0x0000840001167983 */ /* 0x000ea20000100800 */
[----:B------:R-:W-:-:S03]  /*efc0*/  ULDC.64 UR4, c[0x0][0x650] ;  /* 0x0001940000047ab9 */ /* 0x000fc60000000a00 */
[----:B0-----:R-:W3:Y:S01]  /*efd0*/  LDL R23, [R1+0x80] ;  /* 0x0000800001177983 */ /* 0x001ee20000100800 */
[----:B------:R-:W-:Y:S01]  /*efe0*/  PRMT R4, RZ, 0x7610, R4 ;  /* 0x00007610ff047816 */ /* 0x000fe20000000004 */
[----:B------:R-:W-:Y:S02]  /*eff0*/  IMAD.MOV.U32 R5, RZ, RZ, -0x1 ;  /* 0xffffffffff057424 */ /* 0x000fe400078e00ff */
[----:B------:R-:W-:Y:S02]  /*f000*/  IMAD.MOV.U32 R7, RZ, RZ, -0x1 ;  /* 0xffffffffff077424 */ /* 0x000fe400078e00ff */
[----:B------:R-:W-:Y:S01]  /*f010*/  IMAD.MOV.U32 R6, RZ, RZ, -0x1 ;  /* 0xffffffffff067424 */ /* 0x000fe200078e00ff */
[----:B--2---:R-:W-:-:S04]  /*f020*/  ISETP.GE.U32.AND P0, PT, R22, UR4, PT ;  /* 0x0000000416007c0c */ /* 0x004fc8000bf06070 */
[----:B---3--:R-:W-:-:S13]  /*f030*/  ISETP.GE.U32.AND.EX P0, PT, R23, UR5, PT, P0 ;  /* 0x0000000517007c0c */ /* 0x008fda000bf06100 */
[----:B------:R-:W-:Y:S05]  /*f040*/  @P0 BRA `(.L_x_301) ;  /* 0x00000004002c0947 */ /* 0x000fea0003800000 */
[----:B------:R-:W0:Y:S01]  /*f050*/  LDC.64 R14, c[0x0][0x628] ;  /* 0x00018a00ff0e7b82 */ /* 0x000e220000000a00 */
[----:B------:R-:W-:Y:S02]  /*f060*/  IMAD.MOV.U32 R8, RZ, RZ, R22 ;  /* 0x000000ffff087224 */ /* 0x000fe400078e0016 */
[----:B------:R-:W-:-:S05]  /*f070*/  IMAD.MOV.U32 R9, RZ, RZ, R23 ;  /* 0x000000ffff097224 */ /* 0x000fca00078e0017 */
[----:B------:R-:W1:Y:S08]  /*f080*/  LDC R10, c[0x0][0x630] ;  /* 0x00018c00ff0a7b82 */ /* 0x000e700000000800 */
[----:B------:R-:W2:Y:S01]  /*f090*/  LDC.64 R16, c[0x0][0x620] ;  /* 0x00018800ff107b82 */ /* 0x000ea20000000a00 */
[----:B0-----:R-:W-:-:S04]  /*f0a0*/  ISETP.NE.U32.AND P0, PT, R14, RZ, PT ;  /* 0x000000ff0e00720c */ /* 0x001fc80003f05070 */
[----:B------:R-:W-:-:S13]  /*f0b0*/  ISETP.NE.AND.EX P0, PT, R15, RZ, PT, P0 ;  /* 0x000000ff0f00720c */ /* 0x000fda0003f05300 */
[----:B-12---:R-:W-:Y:S05]  /*f0c0*/  @!P0 BRA `(.L_x_302) ;  /* 0x0000000000288947 */ /* 0x006fea0003800000 */
[----:B------:R-:W0:Y:S02]  /*f0d0*/  LDC R4, c[0x0][0x634] ;  /* 0x00018d00ff047b82 */ /* 0x000e240000000800 */
[----:B0-----:R-:W-:-:S05]  /*f0e0*/  IADD3 R9, P0, R22, R4, RZ ;  /* 0x0000000416097210 */ /* 0x001fca0007f1e0ff */
        /* <DEDUP_REMOVED lines=8> */
.L_x_302:
[----:B------:R-:W0:Y:S01]  /*f170*/  LDC.64 R20, c[0x0][0x640] ;  /* 0x00019000ff147b82 */ /* 0x000e220000000a00 */
[-CC-:B------:R-:W-:Y:S02]  /*f180*/  SHF.R.U64 R14, R8, R10.reuse, R9.reuse ;  /* 0x0000000a080e7219 */ /* 0x180fe40000001209 */
[----:B------:R-:W-:Y:S02]  /*f190*/  SHF.R.U32.HI R4, RZ, R10, R9 ;  /* 0x0000000aff047219 */ /* 0x000fe40000011609 */
[----:B------:R-:W-:-:S03]  /*f1a0*/  IADD3 R7, P0, RZ, -R14, RZ ;  /* 0x8000000eff077210 */ /* 0x000fc60007f1e0ff */
[----:B------:R-:W1:Y:S02]  /*f1b0*/  LDC R8, c[0x0][0x618] ;  /* 0x00018600ff087b82 */ /* 0x000e640000000800 */
[----:B------:R-:W-:Y:S02]  /*f1c0*/  IMAD.X R5, RZ, RZ, ~R4, P0 ;  /* 0x000000ffff057224 */ /* 0x000fe400000e0e04 */
[----:B------:R-:W-:Y:S02]  /*f1d0*/  IMAD.MOV.U32 R4, RZ, RZ, R22 ;  /* 0x000000ffff047224 */ /* 0x000fe400078e0016 */
[-C--:B------:R-:W-:Y:S02]  /*f1e0*/  IMAD R6, R5, R16.reuse, RZ ;  /* 0x0000001005067224 */ /* 0x080fe400078e02ff */
[----:B------:R-:W2:Y:S01]  /*f1f0*/  LDC R18, c[0x0][0x608] ;  /* 0x00018200ff127b82 */ /* 0x000ea20000000800 */
[----:B------:R-:W-:Y:S02]  /*f200*/  IMAD.MOV.U32 R5, RZ, RZ, R23 ;  /* 0x000000ffff057224 */ /* 0x000fe400078e0017 */
[----:B------:R-:W-:-:S05]  /*f210*/  IMAD.WIDE.U32 R4, R7, R16, R4 ;  /* 0x0000001007047225 */ /* 0x000fca00078e0004 */
[----:B------:R-:W3:Y:S01]  /*f220*/  LDC R19, c[0x0][0x658] ;  /* 0x00019600ff137b82 */ /* 0x000ee20000000800 */
[----:B------:R-:W-:Y:S01]  /*f230*/  IMAD R7, R7, R17, R6 ;  /* 0x0000001107077224 */ /* 0x000fe200078e0206 */
[----:B0-----:R-:W-:Y:S01]  /*f240*/  ISETP.NE.U32.AND P0, PT, R20, RZ, PT ;  /* 0x000000ff1400720c */ /* 0x001fe20003f05070 */
[----:B------:R-:W-:Y:S02]  /*f250*/  IMAD.MOV.U32 R6, RZ, RZ, -0x1 ;  /* 0xffffffffff067424 */ /* 0x000fe400078e00ff */
[----:B------:R-:W-:Y:S01]  /*f260*/  IMAD.IADD R5, R5, 0x1, R7 ;  /* 0x0000000105057824 */ /* 0x000fe200078e0207 */
[----:B------:R-:W-:Y:S02]  /*f270*/  ISETP.NE.AND.EX P0, PT, R21, RZ, PT, P0 ;  /* 0x000000ff1500720c */ /* 0x000fe40003f05300 */
[----:B------:R-:W0:Y:S02]  /*f280*/  LDC R17, c[0x0][0x600] ;  /* 0x00018000ff117b82 */ /* 0x000e240000000800 */
[----:B-1----:R-:W-:-:S02]  /*f290*/  SHF.R.U64 R10, R4, R8, R5 ;  /* 0x00000008040a7219 */ /* 0x002fc40000001205 */
[----:B------:R-:W-:-:S04]  /*f2a0*/  SHF.R.U32.HI R5, RZ, R8, R5 ;  /* 0x00000008ff057219 */ /* 0x000fc80000011605 */
[----:B------:R-:W1:Y:S01]  /*f2b0*/  LDC R22, c[0x0][0x648] ;  /* 0x00019200ff167b82 */ /* 0x000e620000000800 */
[-CC-:B--2---:R-:W-:Y:S02]  /*f2c0*/  SHF.R.U64 R15, R10, R18.reuse, R5.reuse ;  /* 0x000000120a0f7219 */ /* 0x184fe40000001205 */
[----:B------:R-:W-:Y:S01]  /*f2d0*/  SHF.R.U32.HI R4, RZ, R18, R5 ;  /* 0x00000012ff047219 */ /* 0x000fe20000011605 */
[----:B------:R-:W-:-:S04]  /*f2e0*/  IMAD.MOV.U32 R18, RZ, RZ, 0x1 ;  /* 0x00000001ff127424 */ /* 0x000fc800078e00ff */
[----:B------:R-:W2:Y:S01]  /*f2f0*/  LDC R23, c[0x0][0x638] ;  /* 0x00018e00ff177b82 */ /* 0x000ea20000000800 */
[-CC-:B---3--:R-:W-:Y:S02]  /*f300*/  SHF.R.U64 R16, R15, R19.reuse, R4.reuse ;  /* 0x000000130f107219 */ /* 0x188fe40000001204 */
[-C--:B------:R-:W-:Y:S02]  /*f310*/  SHF.L.U32 R6, R6, R19.reuse, RZ ;  /* 0x0000001306067219 */ /* 0x080fe400000006ff */
[----:B------:R-:W-:Y:S01]  /*f320*/  SHF.R.U32.HI R5, RZ, R19, R4 ;  /* 0x00000013ff057219 */ /* 0x000fe20000011604 */
[----:B------:R-:W-:Y:S01]  /*f330*/  IMAD.MOV.U32 R4, RZ, RZ, R16 ;  /* 0x000000ffff047224 */ /* 0x000fe200078e0010 */
[----:B------:R-:W-:Y:S01]  /*f340*/  LOP3.LUT R24, RZ, R6, RZ, 0x33, !PT ;  /* 0x00000006ff187212 */ /* 0x000fe200078e33ff */
[----:B------:R-:W3:Y:S01]  /*f350*/  LDC R25, c[0x0][0x610] ;  /* 0x00018400ff197b82 */ /* 0x000ee20000000800 */
[----:B------:R-:W-:Y:S05]  /*f360*/  @!P0 BRA `(.L_x_303) ;  /* 0x0000000000288947 */ /* 0x000fea0003800000 */
        /* <DEDUP_REMOVED lines=10> */
.L_x_303:
[----:B-1----:R-:W-:Y:S01]  /*f410*/  SHF.R.U64 R4, R4, R22, R5 ;  /* 0x0000001604047219 */ /* 0x002fe20000001205 */
[----:B0-----:R-:W-:Y:S01]  /*f420*/  VIADD R7, R17, 0xffffffff ;  /* 0xffffffff11077836 */ /* 0x001fe20000000000 */
[----:B------:R-:W-:Y:S01]  /*f430*/  SHF.L.U32 R18, R18, R19, RZ ;  /* 0x0000001312127219 */ /* 0x000fe200000006ff */
[----:B------:R-:W-:Y:S01]  /*f440*/  @P4 IMAD R0, R11, R12, R2 ;  /* 0x0000000c0b004224 */ /* 0x000fe200078e0202 */
[----:B------:R-:W-:Y:S01]  /*f450*/  LOP3.LUT R3, R15, R24, RZ, 0xc0, !PT ;  /* 0x000000180f037212 */ /* 0x000fe200078ec0ff */
[----:B------:R-:W-:Y:S01]  /*f460*/  IMAD.MOV R5, RZ, RZ, -R4 ;  /* 0x000000ffff057224 */ /* 0x000fe200078e0a04 */
[----:B------:R-:W-:Y:S01]  /*f470*/  LOP3.LUT R7, R10, R7, RZ, 0xc0, !PT ;  /* 0x000000070a077212 */ /* 0x000fe200078ec0ff */
[----:B------:R-:W-:Y:S02]  /*f480*/  IMAD.MOV.U32 R6, RZ, RZ, R14 ;  /* 0x000000ffff067224 */ /* 0x000fe400078e000e */
[----:B------:R-:W-:Y:S02]  /*f490*/  IMAD R3, R18, R4, R3 ;  /* 0x0000000412037224 */ /* 0x000fe400078e0203 */
[----:B--2---:R-:W-:-:S02]  /*f4a0*/  IMAD R2, R5, R23, R16 ;  /* 0x0000001705027224 */ /* 0x004fc400078e0210 */
[----:B---3--:R-:W-:Y:S02]  /*f4b0*/  IMAD R0, R3, R25, R0 ;  /* 0x0000001903007224 */ /* 0x008fe400078e0200 */
[----:B------:R-:W-:Y:S02]  /*f4c0*/  IMAD R5, R2, R17, R7 ;  /* 0x0000001102057224 */ /* 0x000fe400078e0207 */
[----:B------:R-:W-:-:S03]  /*f4d0*/  IMAD.MOV.U32 R4, RZ, RZ, 0x1 ;  /* 0x00000001ff047424 */ /* 0x000fc600078e00ff */
[----:B------:R-:W-:Y:S02]  /*f4e0*/  SEL R7, R5, R0, !P4 ;  /* 0x0000000005077207 */ /* 0x000fe40006000000 */
[----:B------:R-:W-:-:S07]  /*f4f0*/  SEL R5, R0, R5, !P4 ;  /* 0x0000000500057207 */ /* 0x000fce0006000000 */
.L_x_301:
[----:B------:R-:W-:-:S08]  /*f500*/  NOP ;  /* 0x0000000000007918 */ /* 0x000fd00000000000 */
[----:B------:R-:W0:-:S00]  /*f510*/  USETMAXREG.DEALLOC.CTAPOOL 0x28 ;  /* 0x00000028000079c8 */ /* 0x000e0000080e0500 */
[----:B------:R-:W-:-:S13]  /*f520*/  ISETP.NE.AND P0, PT, RZ, UR8, PT ;  /* 0x00000008ff007c0c */ /* 0x000fda000bf05270 */
[----:B------:R-:W-:Y:S05]  /*f530*/  @P0 EXIT ;  /* 0x000000000000094d */ /* 0x000fea0003800000 */
[----:B0-----:R-:W-:Y:S01]  /*f540*/  LOP3.LUT P0, RZ, R4, 0xff, RZ, 0xc0, !PT ;  /* 0x000000ff04ff7812 */ /* 0x001fe2000780c0ff */
[----:B------:R-:W-:Y:S02]  /*f550*/  IMAD.MOV.U32 R0, RZ, RZ, 0x1 ;  /* 0x00000001ff007424 */ /* 0x000fe400078e00ff */
[----:B------:R-:W-:-:S10]  /*f560*/  IMAD.MOV.U32 R8, RZ, RZ, RZ ;  /* 0x000000ffff087224 */ /* 0x000fd400078e00ff */
[----:B------:R-:W-:Y:S05]  /*f570*/  @!P0 BRA `(.L_x_304) ;  /* 0x0000000c00b08947 */ /* 0x000fea0003800000 */
[----:B------:R-:W0:Y:S01]  /*f580*/  S2UR UR8, SR_CgaCtaId ;  /* 0x00000000000879c3 */ /* 0x000e220000008800 */
[----:B------:R-:W-:Y:S01]  /*f590*/  ULDC UR11, c[0x0][0x658] ;  /* 0x00019600000b7ab9 */ /* 0x000fe20000000800 */
[----:B------:R-:W-:Y:S01]  /*f5a0*/  UMOV UR12, 0xffffffff ;  /* 0xffffffff000c7882 */ /* 0x000fe20000000000 */
[----:B------:R-:W-:Y:S01]  /*f5b0*/  ULDC UR4, c[0x0][0x28c] ;  /* 0x0000a30000047ab9 */ /* 0x000fe20000000800 */
[----:B------:R-:W-:Y:S01]  /*f5c0*/  USHF.L.U32 UR12, UR12, UR11, URZ ;  /* 0x0000000b0c0c7299 */ /* 0x000fe2000800063f */
[----:B------:R-:W-:Y:S01]  /*f5d0*/  BSSY B0, `(.L_x_304) ;  /* 0x00000e6000007945 */ /* 0x000fe20003800000 */
[----:B------:R-:W-:Y:S01]  /*f5e0*/  UIADD3 UR19, UR4, 0x3f, URZ ;  /* 0x0000003f04137890 */ /* 0x000fe2000fffe03f */
[----:B------:R-:W-:Y:S01]  /*f5f0*/  IMAD.MOV.U32 R9, RZ, RZ, 0x1 ;  /* 0x00000001ff097424 */ /* 0x000fe200078e00ff */
[----:B------:R-:W-:Y:S01]  /*f600*/  ULDC UR5, c[0x0][0x600] ;  /* 0x0001800000057ab9 */ /* 0x000fe20000000800 */
[----:B------:R-:W-:Y:S01]  /*f610*/  UMOV UR21, 0x1 ;  /* 0x0000000100157882 */ /* 0x000fe20000000000 */
[----:B------:R-:W-:Y:S01]  /*f620*/  ULOP3.LUT UR14, URZ, UR12, URZ, 0x33, !UPT ;  /* 0x0000000c3f0e7292 */ /* 0x000fe2000f8e333f */
[----:B------:R-:W-:Y:S01]  /*f630*/  IMAD.MOV.U32 R0, RZ, RZ, 0x1 ;  /* 0x00000001ff007424 */ /* 0x000fe200078e00ff */
[----:B------:R-:W-:Y:S01]  /*f640*/  ULDC UR9, c[0x0][0xc] ;  /* 0x0000030000097ab9 */ /* 0x000fe20000000800 */
[----:B------:R-:W-:Y:S01]  /*f650*/  UIADD3 UR4, UR5, -0x1, URZ ;  /* 0xffffffff05047890 */ /* 0x000fe2000fffe03f */
[----:B------:R-:W-:Y:S01]  /*f660*/  IMAD.MOV.U32 R8, RZ, RZ, RZ ;  /* 0x000000ffff087224 */ /* 0x000fe200078e00ff */
[----:B------:R-:W-:-:S02]  /*f670*/  USHF.R.S32.HI UR20, URZ, 0x1f, UR19 ;  /* 0x0000001f3f147899 */ /* 0x000fc40008011413 */
[----:B------:R-:W-:Y:S01]  /*f680*/  USHF.L.U32 UR5, UR21, UR11, URZ ;  /* 0x0000000b15057299 */ /* 0x000fe2000800063f */
[----:B------:R-:W-:Y:S01]  /*f690*/  ULDC UR16, c[0x0][0x10] ;  /* 0x0000040000107ab9 */ /* 0x000fe20000000800 */
[----:B------:R-:W-:Y:S01]  /*f6a0*/  ULEA.HI UR19, UR20, UR19, URZ, 0x6 ;  /* 0x0000001314137291 */ /* 0x000fe2000f8f303f */
[----:B------:R-:W-:Y:S01]  /*f6b0*/  ULDC UR18, c[0x0][0x14] ;  /* 0x0000050000127ab9 */ /* 0x000fe20000000800 */
[----:B------:R-:W-:Y:S01]  /*f6c0*/  UMOV UR22, 0x11 ;  /* 0x0000001100167882 */ /* 0x000fe20000000000 */
[----:B0-----:R-:W-:Y:S02]  /*f6d0*/  USHF.R.U32.HI UR28, URZ, 0x2, UR8 ;  /* 0x000000023f1c7899 */ /* 0x001fe40008011608 */
[----:B------:R-:W-:Y:S02]  /*f6e0*/  ULOP3.LUT UR10, UR8, 0x3, URZ, 0xc0, !UPT ;  /* 0x00000003080a7892 */ /* 0x000fe4000f8ec03f */
[----:B------:R-:W-:Y:S02]  /*f6f0*/  USHF.L.U32 UR7, UR8, 0x5, URZ ;  /* 0x0000000508077899 */ /* 0x000fe4000800063f */
[----:B------:R-:W-:-:S02]  /*f700*/  USHF.L.U32 UR6, UR8, 0xb, URZ ;  /* 0x0000000b08067899 */ /* 0x000fc4000800063f */
[----:B------:R-:W-:Y:S02]  /*f710*/  ULOP3.LUT UR8, UR8, 0xfffffffc, URZ, 0xc0, !UPT ;  /* 0xfffffffc08087892 */ /* 0x000fe4000f8ec03f */
[----:B------:R-:W-:Y:S02]  /*f720*/  UISETP.GT.U32.AND UP0, UPT, UR10, 0xffff, UPT ;  /* 0x0000ffff0a00788c */ /* 0x000fe4000bf04070 */
[----:B------:R-:W-:Y:S02]  /*f730*/  ULOP3.LUT UR12, UR8, 0x1, URZ, 0xfc, !UPT ;  /* 0x00000001080c7892 */ /* 0x000fe4000f8efc3f */
[----:B------:R-:W-:Y:S02]  /*f740*/  ULOP3.LUT UR15, UR8, 0x2, URZ, 0xfc, !UPT ;  /* 0x00000002080f7892 */ /* 0x000fe4000f8efc3f */
[----:B------:R-:W-:Y:S02]  /*f750*/  USHF.L.U32 UR11, UR21, UR8, URZ ;  /* 0x00000008150b7299 */ /* 0x000fe4000800063f */
[----:B------:R-:W-:-:S02]  /*f760*/  ULOP3.LUT UR17, UR8, 0x3, URZ, 0xfc, !UPT ;  /* 0x0000000308117892 */ /* 0x000fc4000f8efc3f */
[----:B------:R-:W-:Y:S02]  /*f770*/  UIMAD.WIDE.U32 UR8, UR9, UR16, URZ ;  /* 0x00000010090872a5 */ /* 0x000fe4000f8e003f */
[----:B------:R-:W-:Y:S02]  /*f780*/  USHF.L.U32 UR12, UR21, UR12, URZ ;  /* 0x0000000c150c7299 */ /* 0x000fe4000800063f */
[----:B------:R-:W-:Y:S02]  /*f790*/  USHF.L.U32 UR16, UR21, UR15, URZ ;  /* 0x0000000f15107299 */ /* 0x000fe4000800063f */
[----:B------:R-:W-:Y:S02]  /*f7a0*/  USEL UR10, UR10, 0xffff, !UP0 ;  /* 0x0000ffff0a0a7887 */ /* 0x000fe4000c000000 */
[----:B------:R-:W-:Y:S02]  /*f7b0*/  USHF.L.U32 UR17, UR21, UR17, URZ ;  /* 0x0000001115117299 */ /* 0x000fe4000800063f */
[----:B------:R-:W-:-:S02]  /*f7c0*/  UIMAD.WIDE.U32 UR24, UR8, UR18, URZ ;  /* 0x00000012081872a5 */ /* 0x000fc4000f8e003f */
[----:B------:R-:W-:Y:S02]  /*f7d0*/  UIMAD UR20, UR9, UR18, URZ ;  /* 0x00000012091472a4 */ /* 0x000fe4000f8e023f */
[----:B------:R-:W-:Y:S02]  /*f7e0*/  USHF.R.S32.HI UR15, URZ, 0x6, UR19 ;  /* 0x000000063f0f7899 */ /* 0x000fe40008011413 */
[----:B------:R-:W-:Y:S02]  /*f7f0*/  ULOP3.LUT UR11, UR16, UR11, UR12, 0xfe, !UPT ;  /* 0x0000000b100b7292 */ /* 0x000fe4000f8efe0c */
[----:B------:R-:W-:Y:S02]  /*f800*/  ULOP3.LUT UR10, UR10, 0xffff, URZ, 0xc0, !UPT ;  /* 0x0000ffff0a0a7892 */ /* 0x000fe4000f8ec03f */
[----:B------:R-:W-:Y:S02]  /*f810*/  ULOP3.LUT UR27, UR13, 0x2, URZ, 0xfc, !UPT ;  /* 0x000000020d1b7892 */ /* 0x000fe4000f8efc3f */
[----:B------:R-:W-:-:S02]  /*f820*/  ULOP3.LUT UR7, UR7, 0x60, URZ, 0xc0, !UPT ;  /* 0x0000006007077892 */ /* 0x000fc4000f8ec03f */
[----:B------:R-:W-:Y:S02]  /*f830*/  ULOP3.LUT UR6, UR6, 0x1800, URZ, 0xc0, !UPT ;  /* 0x0000180006067892 */ /* 0x000fe4000f8ec03f */
[----:B------:R-:W-:Y:S02]  /*f840*/  UIADD3 UR20, UR25, UR20, URZ ;  /* 0x0000001419147290 */ /* 0x000fe4000fffe03f */
[----:B------:R-:W-:Y:S02]  /*f850*/  ULOP3.LUT UR21, UR11, UR17, URZ, 0xfc, !UPT ;  /* 0x000000110b157292 */ /* 0x000fe4000f8efc3f */
[----:B------:R-:W-:Y:S02]  /*f860*/  USHF.L.U32 UR22, UR22, UR10, URZ ;  /* 0x0000000a16167299 */ /* 0x000fe4000800063f */
[----:B------:R-:W-:Y:S01]  /*f870*/  UIADD3 UR31, UR15, 0x1, URZ ;  /* 0x000000010f1f7890 */ /* 0x000fe2000fffe03f */
[----:B------:R-:W-:-:S11]  /*f880*/  ULDC.64 UR32, c[0x0][0x198] ;  /* 0x0000660000207ab9 */ /* 0x000fd60000000a00 */
.L_x_315:
[----:B------:R-:W-:-:S03]  /*f890*/  UMOV UR8, 0xffffffff ;  /* 0xffffffff00087882 */ /* 0x000fc60000000000 */
[----:B------:R-:W-:Y:S05]  /*f8a0*/  BRA.DIV UR8, `(.L_x_305) ;  /* 0x0000001208947947 */ /* 0x000fea000b800000 */
[----:B------:R-:W-:-:S13]  /*f8b0*/  ELECT P0, URZ, PT ;  /* 0x00000000003f782f */ /* 0x000fda0003800000 */
.L_x_331:
[----:B------:R-:W0:Y:S01]  /*f8c0*/  LDC R2, c[0x0][0x28c] ;  /* 0x0000a300ff027b82 */ /* 0x000e220000000800 */
[----:B------:R-:W-:Y:S01]  /*f8d0*/  BSSY B1, `(.L_x_306) ;  /* 0x000003d000017945 */ /* 0x000fe20003800000 */
[----:B0-----:R-:W-:-:S13]  /*f8e0*/  ISETP.LT.OR P0, PT, R2, 0x1, !P0 ;  /* 0x000000010200780c */ /* 0x001fda0004701670 */
[----:B------:R-:W-:Y:S05]  /*f8f0*/  @P0 BRA `(.L_x_307) ;  /* 0x0000000000e80947 */ /* 0x000fea0003800000 */
[----:B------:R-:W-:Y:S01]  /*f900*/  LEA R5, R5, UR28, 0x1 ;  /* 0x0000001c05057c11 */ /* 0x000fe2000f8e08ff */
[----:B------:R-:W-:Y:S01]  /*f910*/  IMAD.MOV.U32 R13, RZ, RZ, RZ ;  /* 0x000000ffff0d7224 */ /* 0x000fe200078e00ff */
[----:B------:R-:W-:Y:S01]  /*f920*/  LEA R7, R7, UR7, 0x7 ;  /* 0x0000000707077c11 */ /* 0x000fe2000f8e38ff */
[----:B------:R-:W-:Y:S02]  /*f930*/  IMAD.U32 R14, RZ, RZ, UR31 ;  /* 0x0000001fff0e7e24 */ /* 0x000fe4000f8e00ff */
[----:B------:R-:W-:Y:S02]  /*f940*/  IMAD.MOV.U32 R2, RZ, RZ, R0 ;  /* 0x000000ffff027224 */ /* 0x000fe400078e0000 */
[----:B------:R-:W-:Y:S02]  /*f950*/  IMAD.MOV.U32 R3, RZ, RZ, R8 ;  /* 0x000000ffff037224 */ /* 0x000fe400078e0008 */
[----:B------:R-:W-:-:S07]  /*f960*/  IMAD.SHL.U32 R10, R5, 0x80, RZ ;  /* 0x00000080050a7824 */ /* 0x000fce00078e00ff */
.L_x_310:
[----:B------:R-:W0:Y:S01]  /*f970*/  S2R R5, SR_CgaCtaId ;  /* 0x0000000000057919 */ /* 0x000e220000008800 */
[----:B------:R-:W-:Y:S01]  /*f980*/  MOV R4, 0x400 ;  /* 0x0000040000047802 */ /* 0x000fe20000000f00 */
[----:B------:R-:W1:Y:S03]  /*f990*/  S2R R15, SR_TID.X ;  /* 0x00000000000f7919 */ /* 0x000e660000002100 */
[----:B0-----:R-:W-:Y:S02]  /*f9a0*/  LEA R12, R5, R4, 0x18 ;  /* 0x00000004050c7211 */ /* 0x001fe400078ec0ff */
[----:B------:R-:W-:Y:S02]  /*f9b0*/  SHF.L.U32 R4, R2, 0x1f, RZ ;  /* 0x0000001f02047819 */ /* 0x000fe400000006ff */
[----:B-1----:R-:W-:Y:S01]  /*f9c0*/  LOP3.LUT P1, RZ, R15, 0x7f, RZ, 0xc0, !PT ;  /* 0x0000007f0fff7812 */ /* 0x002fe2000782c0ff */
[----:B------:R-:W-:-:S04]  /*f9d0*/  IMAD R11, R3, 0x8, R12 ;  /* 0x00000008030b7824 */ /* 0x000fc800078e020c */
[----:B------:R-:W0:Y:S08]  /*f9e0*/  SYNCS.PHASECHK.TRANS64.TRYWAIT P0, [R11+URZ+0x48], R4 ;  /* 0x000048040b0075a7 */ /* 0x000e30000800017f */
[----:B------:R-:W1:Y:S01]  /*f9f0*/  @!P1 LDC R5, c[0x0][0x500] ;  /* 0x00014000ff059b82 */ /* 0x000e620000000800 */
[----:B0-----:R-:W-:Y:S05]  /*fa00*/  @!P0 BRA `(.L_x_308) ;  /* 0x00000010005c8947 */ /* 0x001fea0003800000 */
.L_x_332:
[----:B------:R-:W-:Y:S01]  /*fa10*/  UPRMT UR8, UR27, 0x9910, URZ ;  /* 0x000099101b087896 */ /* 0x000fe2000800003f */
[----:B-1----:R1:W-:Y:S03]  /*fa20*/  @!P1 SYNCS.ARRIVE.TRANS64 RZ, [R11+URZ], R5 ;  /* 0x000000050bff99a7 */ /* 0x0023e6000800003f */
[----:B------:R-:W-:-:S06]  /*fa30*/  UISETP.NE.AND UP0, UPT, UR8, 0x2, UPT ;  /* 0x000000020800788c */ /* 0x000fcc000bf05270 */
[----:B------:R-:W-:-:S13]  /*fa40*/  PLOP3.LUT P0, PT, PT, PT, UP0, 0x80, 0x0 ;  /* 0x000000000000781c */ /* 0x000fda0003f0f008 */
[----:B-1----:R-:W-:Y:S05]  /*fa50*/  @P0 BRA `(.L_x_309) ;  /* 0x0000000000040947 */ /* 0x002fea0003800000 */
[----:B------:R-:W-:Y:S01]  /*fa60*/  BPT.TRAP 0x1 ;  /* 0x000000040000795c */ /* 0x000fe20000300000 */
.L_x_309:
[C---:B0-----:R-:W-:Y:S01]  /*fa70*/  LEA R4, R3.reuse, UR28, 0x1 ;  /* 0x0000001c03047c11 */ /* 0x041fe2000f8e08ff */
[----:B------:R-:W-:Y:S01]  /*fa80*/  VIADD R14, R14, 0xffffffff ;  /* 0xffffffff0e0e7836 */ /* 0x000fe20000000000 */
[----:B------:R-:W-:Y:S01]  /*fa90*/  R2UR UR11, R3 ;  /* 0x00000000030b72ca */ /* 0x000fe200000e0000 */
[----:B------:R-:W-:Y:S01]  /*faa0*/  UIADD3 UR16, UP0, UR32, 0xf0, URZ ;  /* 0x000000f020107890 */ /* 0x000fe2000ff1e03f */
[----:B------:R-:W-:Y:S01]  /*fab0*/  R2UR UR26, R12 ;  /* 0x000000000c1a72ca */ /* 0x000fe200000e0000 */
[----:B------:R-:W-:Y:S01]  /*fac0*/  IMAD.U32 R4, R4, 0x2000, R12 ;  /* 0x0000200004047824 */ /* 0x000fe200078e000c */
[----:B------:R-:W-:Y:S01]  /*fad0*/  R2UR UR29, R10 ;  /* 0x000000000a1d72ca */ /* 0x000fe200000e0000 */
[----:B------:R-:W-:Y:S01]  /*fae0*/  UIADD3 UR34, UP1, UR32, 0x1f0, URZ ;  /* 0x000001f020227890 */ /* 0x000fe2000ff3e03f */
[----:B------:R-:W-:Y:S01]  /*faf0*/  R2UR UR9, R11 ;  /* 0x000000000b0972ca */ /* 0x000fe200000e0000 */
[----:B------:R-:W-:Y:S01]  /*fb00*/  UIADD3.X UR17, URZ, UR33, URZ, UP0, !UPT ;  /* 0x000000213f117290 */ /* 0x000fe200087fe43f */
[----:B------:R-:W-:Y:S01]  /*fb10*/  R2UR UR8, R4 ;  /* 0x00000000040872ca */ /* 0x000fe200000e0000 */
[----:B------:R-:W-:Y:S01]  /*fb20*/  UPRMT UR23, URZ, 0x5410, UR22 ;  /* 0x000054103f177896 */ /* 0x000fe20008000016 */
[----:B------:R-:W-:Y:S01]  /*fb30*/  R2UR UR10, R13 ;  /* 0x000000000d0a72ca */ /* 0x000fe200000e0000 */
[----:B------:R-:W-:Y:S01]  /*fb40*/  VIADD R3, R3, 0x1 ;  /* 0x0000000103037836 */ /* 0x000fe20000000000 */
[----:B------:R-:W-:Y:S01]  /*fb50*/  R2UR UR12, R6 ;  /* 0x00000000060c72ca */ /* 0x000fe200000e0000 */
[----:B------:R-:W-:Y:S01]  /*fb60*/  ULEA UR11, UR11, UR6, 0xd ;  /* 0x000000060b0b7291 */ /* 0x000fe2000f8e683f */
[----:B------:R-:W-:Y:S01]  /*fb70*/  R2UR UR30, R7 ;  /* 0x00000000071e72ca */ /* 0x000fe200000e0000 */
[----:B------:R-:W-:Y:S01]  /*fb80*/  UPRMT UR36, URZ, 0x5410, UR21 ;  /* 0x000054103f247896 */ /* 0x000fe20008000015 */
[----:B------:R-:W-:Y:S01]  /*fb90*/  ISETP.GT.AND P1, PT, R14, 0x1, PT ;  /* 0x000000010e00780c */ /* 0x000fe20003f24270 */
[----:B------:R-:W-:Y:S01]  /*fba0*/  UIADD3 UR26, UR26, 0x24180, UR11 ;  /* 0x000241801a1a7890 */ /* 0x000fe2000fffe00b */
[----:B------:R-:W-:Y:S01]  /*fbb0*/  ISETP.NE.AND P0, PT, R3, 0x9, PT ;  /* 0x000000090300780c */ /* 0x000fe20003f05270 */
[----:B------:R-:W-:Y:S01]  /*fbc0*/  UIADD3.X UR35, URZ, UR33, URZ, UP1, !UPT ;  /* 0x000000213f237290 */ /* 0x000fe20008ffe43f */
[----:B------:R-:W-:Y:S01]  /*fbd0*/  VIADD R13, R13, 0x40 ;  /* 0x000000400d0d7836 */ /* 0x000fe20000000000 */
[----:B------:R-:W-:Y:S01]  /*fbe0*/  UIADD3 UR8, UR8, 0x180, URZ ;  /* 0x0000018008087890 */ /* 0x000fe2000fffe03f */
[----:B------:R-:W-:Y:S01]  /*fbf0*/  SEL R5, RZ, 0x1, P0 ;  /* 0x00000001ff057807 */ /* 0x000fe20000000000 */
[----:B------:R-:W-:Y:S01]  /*fc00*/  UMOV UR18, 0x0 ;  /* 0x0000000000127882 */ /* 0x000fe20000000000 */
[----:B------:R-:W-:Y:S01]  /*fc10*/  UMOV UR19, 0x10000000 ;  /* 0x1000000000137882 */ /* 0x000fe20000000000 */
[----:B------:R-:W-:Y:S01]  /*fc20*/  UMOV UR11, UR29 ;  /* 0x0000001d000b7c82 */ /* 0x000fe20008000000 */
[----:B------:R-:W-:-:S02]  /*fc30*/  LOP3.LUT R2, R2, R5, RZ, 0x3c, !PT ;  /* 0x0000000502027212 */ /* 0x000fc400078e3cff */
[----:B------:R-:W-:Y:S02]  /*fc40*/  SEL R3, R3, RZ, P0 ;  /* 0x000000ff03037207 */ /* 0x000fe40000000000 */
[----:B------:R0:W-:Y:S02]  /*fc50*/  UTMALDG.3D.MULTICAST [UR8], [UR16], UR23, desc[UR18] ;  /* 0x00001208100073b4 */ /* 0x0001e40008011817 */
[----:B0-----:R-:W-:Y:S01]  /*fc60*/  UMOV UR8, UR26 ;  /* 0x0000001a00087c82 */ /* 0x001fe20008000000 */
[----:B------:R-:W-:Y:S02]  /*fc70*/  UMOV UR11, UR30 ;  /* 0x0000001e000b7c82 */ /* 0x000fe40008000000 */
[----:B------:R0:W-:Y:S02]  /*fc80*/  UTMALDG.3D.MULTICAST [UR8], [UR34], UR36, desc[UR18] ;  /* 0x00001208220073b4 */ /* 0x0001e40008011824 */
[----:B0-----:R-:W-:Y:S05]  /*fc90*/  @P1 BRA `(.L_x_310) ;  /* 0xfffffffc00341947 */ /* 0x001fea000383ffff */
.L_x_307:
[----:B------:R-:W-:Y:S05]  /*fca0*/  BSYNC B1 ;  /* 0x0000000000017941 */ /* 0x000fea0003800000 */
.L_x_306:
[----:B------:R-:W2:Y:S01]  /*fcb0*/  LDL.LU R15, [R1+0x80] ;  /* 0x00008000010f7983 */ /* 0x000ea20000300800 */
[----:B------:R-:W-:Y:S01]  /*fcc0*/  LOP3.LUT P1, RZ, R9, 0xff, RZ, 0xc0, !PT ;  /* 0x000000ff09ff7812 */ /* 0x000fe2000782c0ff */
[----:B------:R-:W-:Y:S01]  /*fcd0*/  VIADD R8, R8, UR15 ;  /* 0x0000000f08087c36 */ /* 0x000fe20008000000 */
[----:B------:R-:W-:Y:S01]  /*fce0*/  ULDC.64 UR8, c[0x0][0x650] ;  /* 0x0001940000087ab9 */ /* 0x000fe20000000a00 */
[----:B------:R-:W3:Y:S01]  /*fcf0*/  LDL.LU R12, [R1+0x84] ;  /* 0x00008400010c7983 */ /* 0x000ee20000300800 */
[----:B------:R-:W-:Y:S01]  /*fd00*/  IMAD.U32 R5, RZ, RZ, UR15 ;  /* 0x0000000fff057e24 */ /* 0x000fe2000f8e00ff */
[----:B------:R-:W-:Y:S01]  /*fd10*/  UISETP.GE.U32.AND UP0, UPT, UR15, 0x9, UPT ;  /* 0x000000090f00788c */ /* 0x000fe2000bf06070 */
[----:B------:R-:W-:Y:S01]  /*fd20*/  ISETP.GT.U32.AND P0, PT, R8, 0x8, PT ;  /* 0x000000080800780c */ /* 0x000fe20003f04070 */
[----:B------:R-:W-:Y:S01]  /*fd30*/  BSSY B1, `(.L_x_311) ;  /* 0x000006d000017945 */ /* 0x000fe20003800000 */
[----:B------:R-:W-:Y:S01]  /*fd40*/  IMAD.MOV.U32 R7, RZ, RZ, -0x1 ;  /* 0xffffffffff077424 */ /* 0x000fe200078e00ff */
[----:B------:R-:W-:Y:S01]  /*fd50*/  PRMT R9, RZ, 0x7610, R9 ;  /* 0x00007610ff097816 */ /* 0x000fe20000000009 */
[----:B------:R-:W-:Y:S01]  /*fd60*/  IMAD.MOV.U32 R6, RZ, RZ, -0x1 ;  /* 0xffffffffff067424 */ /* 0x000fe200078e00ff */
[----:B------:R-:W-:-:S02]  /*fd70*/  ISETP.LT.U32.AND P0, PT, R5, 0x9, P0 ;  /* 0x000000090500780c */ /* 0x000fc40000701070 */
[----:B------:R-:W0:Y:S01]  /*fd80*/  @P1 S2R R3, SR_CgaCtaId ;  /* 0x0000000000031919 */ /* 0x000e220000008800 */
[----:B------:R-:W-:Y:S02]  /*fd90*/  @P1 MOV R2, 0x400 ;  /* 0x0000040000021802 */ /* 0x000fe40000000f00 */
[----:B------:R-:W-:Y:S02]  /*fda0*/  PLOP3.LUT P2, PT, PT, PT, UP0, 0x80, 0x0 ;  /* 0x000000000000781c */ /* 0x000fe40003f4f008 */
[----:B0-----:R-:W-:Y:S01]  /*fdb0*/  @P1 LEA R4, R3, R2, 0x18 ;  /* 0x0000000203041211 */ /* 0x001fe200078ec0ff */
[----:B------:R-:W-:-:S03]  /*fdc0*/  IMAD.WIDE.U32 R2, R8, 0x38e38e39, RZ ;  /* 0x38e38e3908027825 */ /* 0x000fc600078e00ff */
[----:B------:R0:W-:Y:S02]  /*fdd0*/  @P1 SYNCS.ARRIVE.TRANS64.A1T0 RZ, [R4+URZ+0xa8], RZ ;  /* 0x0000a8ff04ff19a7 */ /* 0x0001e4000810003f */
[----:B------:R-:W-:Y:S02]  /*fde0*/  SHF.R.U32.HI R5, RZ, 0x1, R3 ;  /* 0x00000001ff057819 */ /* 0x000fe40000011603 */
[----:B------:R-:W-:Y:S02]  /*fdf0*/  SEL R3, RZ, 0x1, !P0 ;  /* 0x00000001ff037807 */ /* 0x000fe40004000000 */
[----:B------:R-:W-:Y:S01]  /*fe00*/  PRMT R2, RZ, 0x7610, R2 ;  /* 0x00007610ff027816 */ /* 0x000fe20000000002 */
[----:B------:R-:W-:Y:S01]  /*fe10*/  IMAD R8, R5, -0x9, R8 ;  /* 0xfffffff705087824 */ /* 0x000fe200078e0208 */
[----:B------:R-:W-:-:S04]  /*fe20*/  LOP3.LUT R0, R0, R3, RZ, 0x3c, !PT ;  /* 0x0000000300007212 */ /* 0x000fc800078e3cff */
[----:B------:R-:W-:Y:S01]  /*fe30*/  @P2 LOP3.LUT R0, R0, 0x1, R5, 0x78, !PT ;  /* 0x0000000100002812 */ /* 0x000fe200078e7805 */
[----:B------:R-:W-:Y:S01]  /*fe40*/  IMAD.MOV.U32 R5, RZ, RZ, -0x1 ;  /* 0xffffffffff057424 */ /* 0x000fe200078e00ff */
[----:B---3--:R-:W-:-:S04]  /*fe50*/  IADD3 R12, P1, R12, UR24, RZ ;  /* 0x000000180c0c7c10 */ /* 0x008fc8000ff3e0ff */
[----:B--2---:R-:W-:Y:S01]  /*fe60*/  IADD3.X R15, R15, UR20, RZ, P1, !PT ;  /* 0x000000140f0f7c10 */ /* 0x004fe20008ffe4ff */
[----:B------:R0:W-:Y:S01]  /*fe70*/  STL [R1+0x84], R12 ;  /* 0x0000840c01007387 */ /* 0x0001e20000100800 */
[----:B------:R-:W-:-:S03]  /*fe80*/  ISETP.GE.U32.AND P0, PT, R12, UR8, PT ;  /* 0x000000080c007c0c */ /* 0x000fc6000bf06070 */
[----:B------:R0:W-:Y:S01]  /*fe90*/  STL [R1+0x80], R15 ;  /* 0x0000800f01007387 */ /* 0x0001e20000100800 */
[----:B------:R-:W-:-:S13]  /*fea0*/  ISETP.GE.U32.AND.EX P0, PT, R15, UR9, PT, P0 ;  /* 0x000000090f007c0c */ /* 0x000fda000bf06100 */
[----:B0-----:R-:W-:Y:S05]  /*feb0*/  @P0 BRA `(.L_x_312) ;  /* 0x0000000400500947 */ /* 0x001fea0003800000 */
[----:B------:R-:W-:Y:S01]  /*fec0*/  ULDC.64 UR8, c[0x0][0x628] ;  /* 0x00018a0000087ab9 */ /* 0x000fe20000000a00 */
[----:B------:R-:W0:Y:S01]  /*fed0*/  S2R R11, SR_CTAID.X ;  /* 0x00000000000b7919 */ /* 0x000e220000002500 */
[----:B------:R-:W-:Y:S01]  /*fee0*/  ISETP.NE.U32.AND P0, PT, RZ, UR8, PT ;  /* 0x00000008ff007c0c */ /* 0x000fe2000bf05070 */
[----:B------:R-:W-:Y:S01]  /*fef0*/  ULDC UR11, c[0x0][0x630] ;  /* 0x00018c00000b7ab9 */ /* 0x000fe20000000800 */
[----:B------:R-:W-:Y:S01]  /*ff00*/  IMAD.MOV.U32 R2, RZ, RZ, R12 ;  /* 0x000000ffff027224 */ /* 0x000fe200078e000c */
[----:B------:R-:W1:Y:S01]  /*ff10*/  S2R R10, SR_CTAID.Y ;  /* 0x00000000000a7919 */ /* 0x000e620000002600 */
[----:B------:R-:W-:Y:S01]  /*ff20*/  ISETP.NE.AND.EX P0, PT, RZ, UR9, PT, P0 ;  /* 0x00000009ff007c0c */ /* 0x000fe2000bf05300 */
[----:B------:R-:W-:-:S12]  /*ff30*/  IMAD.MOV.U32 R3, RZ, RZ, R15 ;  /* 0x000000ffff037224 */ /* 0x000fd800078e000f */
[----:B------:R-:W-:Y:S05]  /*ff40*/  @!P0 BRA `(.L_x_313) ;  /* 0x0000000000288947 */ /* 0x000fea0003800000 */
[----:B------:R-:W-:Y:S02]  /*ff50*/  ULDC UR10, c[0x0][0x634] ;  /* 0x00018d00000a7ab9 */ /* 0x000fe40000000800 */
[----:B------:R-:W-:-:S05]  /*ff60*/  IADD3 R7, P0, R12, UR10, RZ ;  /* 0x0000000a0c077c10 */ /* 0x000fca000ff1e0ff */
[----:B------:R-:W-:-:S04]  /*ff70*/  IMAD.X R13, RZ, RZ, R15, P0 ;  /* 0x000000ffff0d7224 */ /* 0x000fc800000e060f */
[----:B------:R-:W-:-:S04]  /*ff80*/  IMAD.WIDE.U32 R4, R13, UR8, RZ ;  /* 0x000000080d047c25 */ /* 0x000fc8000f8e00ff */
[----:B------:R-:W-:-:S04]  /*ff90*/  IMAD.WIDE.U32 R4, P0, R7, UR9, R4 ;  /* 0x0000000907047c25 */ /* 0x000fc8000f800004 */
[----:B------:R-:W-:-:S04]  /*ffa0*/  IMAD.WIDE.U32 R6, R7, UR8, RZ ;  /* 0x0000000807067c25 */ /* 0x000fc8000f8e00ff */
[----:B------:R-:W-:Y:S01]  /*ffb0*/  IMAD.X R3, RZ, RZ, RZ, P0 ;  /* 0x000000ffff037224 */ /* 0x000fe200000e06ff */
[----:B------:R-:W-:Y:S01]  /*ffc0*/  IADD3 RZ, P0, R7, R4, RZ ;  /* 0x0000000407ff7210 */ /* 0x000fe20007f1e0ff */
[----:B------:R-:W-:-:S04]  /*ffd0*/  IMAD.MOV.U32 R2, RZ, RZ, R5 ;  /* 0x000000ffff027224 */ /* 0x000fc800078e0005 */
[----:B------:R-:W-:-:S08]  /*ffe0*/  IMAD.WIDE.U32.X R2, R13, UR9, R2, P0 ;  /* 0x000000090d027c25 */ /* 0x000fd000080e0402 */
.L_x_313:
[--C-:B------:R-:W-:Y:S01]  /*fff0*/  SHF.R.U64 R6, R2, UR11, R3.reuse ;  /* 0x0000000b02067c19 */ /* 0x100fe20008001203 */
[----:B------:R-:W-:Y:S01]  /*10000*/  ULDC.64 UR8, c[0x0][0x620] ;  /* 0x0001880000087ab9 */ /* 0x000fe20000000a00 */
[----:B------:R-:W-:Y:S01]  /*10010*/  SHF.R.U32.HI R2, RZ, UR11, R3 ;  /* 0x0000000bff027c19 */ /* 0x000fe20008011603 */
[----:B------:R-:W-:Y:S01]  /*10020*/  IMAD.MOV.U32 R3, RZ, RZ, R15 ;  /* 0x000000ffff037224 */ /* 0x000fe200078e000f */
[----:B------:R-:W-:Y:S01]  /*10030*/  IADD3 R5, P0, RZ, -R6, RZ ;  /* 0x80000006ff057210 */ /* 0x000fe20007f1e0ff */
[----:B------:R-:W2:Y:S01]  /*10040*/  LDC R16, c[0x0][0x144] ;  /* 0x00005100ff107b82 */ /* 0x000ea20000000800 */
[----:B0-----:R-:W-:Y:S01]  /*10050*/  I2FP.F32.U32 R7, R11 ;  /* 0x0000000b00077245 */ /* 0x001fe20000201000 */
[----:B------:R-:W-:Y:S01]  /*10060*/  ULDC.64 UR16, c[0x0][0x640] ;  /* 0x0001900000107ab9 */ /* 0x000fe20000000a00 */
[----:B------:R-:W-:Y:S01]  /*10070*/  ULDC UR10, c[0x0][0x608] ;  /* 0x00018200000a7ab9 */ /* 0x000fe20000000800 */
[----:B------:R-:W-:Y:S01]  /*10080*/  IMAD.X R2, RZ, RZ, ~R2, P0 ;  /* 0x000000ffff027224 */ /* 0x000fe200000e0e02 */
[----:B------:R-:W-:-:S03]  /*10090*/  ISETP.NE.U32.AND P0, PT, RZ, UR16, PT ;  /* 0x00000010ff007c0c */ /* 0x000fc6000bf05070 */
[----:B------:R-:W-:Y:S01]  /*100a0*/  IMAD R4, R2, UR8, RZ ;  /* 0x0000000802047c24 */ /* 0x000fe2000f8e02ff */
[----:B------:R-:W0:Y:S01]  /*100b0*/  LDC R13, c[0x0][0x148] ;  /* 0x00005200ff0d7b82 */ /* 0x000e220000000800 */
[----:B------:R-:W-:Y:S01]  /*100c0*/  IMAD.MOV.U32 R2, RZ, RZ, R12 ;  /* 0x000000ffff027224 */ /* 0x000fe200078e000c */
[----:B------:R-:W-:-:S03]  /*100d0*/  ISETP.NE.AND.EX P0, PT, RZ, UR17, PT, P0 ;  /* 0x00000011ff007c0c */ /* 0x000fc6000bf05300 */
[----:B------:R-:W-:Y:S01]  /*100e0*/  IMAD.WIDE.U32 R2, R5, UR8, R2 ;  /* 0x0000000805027c25 */ /* 0x000fe2000f8e0002 */
[----:B------:R-:W-:-:S03]  /*100f0*/  ULDC UR8, c[0x0][0x150] ;  /* 0x0000540000087ab9 */ /* 0x000fc60000000800 */
[----:B------:R-:W-:Y:S02]  /*10100*/  IMAD R5, R5, UR9, R4 ;  /* 0x0000000905057c24 */ /* 0x000fe4000f8e0204 */
[----:B------:R-:W-:Y:S01]  /*10110*/  FMUL R4, R7, UR8 ;  /* 0x0000000807047c20 */ /* 0x000fe20008400000 */
[----:B------:R-:W-:Y:S01]  /*10120*/  ULDC UR8, c[0x0][0x618] ;  /* 0x0001860000087ab9 */ /* 0x000fe20000000800 */
[----:B------:R-:W-:Y:S01]  /*10130*/  ULDC UR9, c[0x0][0x154] ;  /* 0x0000550000097ab9 */ /* 0x000fe20000000800 */
[----:B------:R-:W-:-:S03]  /*10140*/  IMAD.IADD R3, R3, 0x1, R5 ;  /* 0x0000000103037824 */ /* 0x000fc600078e0205 */
[----:B------:R-:W3:Y:S02]  /*10150*/  F2I.U32.TRUNC.NTZ R4, R4 ;  /* 0x0000000400047305 */ /* 0x000ee4000020f000 */
[----:B------:R-:W-:Y:S02]  /*10160*/  SHF.R.U64 R7, R2, UR8, R3 ;  /* 0x0000000802077c19 */ /* 0x000fe40008001203 */
[----:B-1----:R-:W-:-:S05]  /*10170*/  I2FP.F32.U32 R2, R10 ;  /* 0x0000000a00027245 */ /* 0x002fca0000201000 */
[----:B------:R-:W-:Y:S01]  /*10180*/  FMUL R5, R2, UR9 ;  /* 0x0000000902057c20 */ /* 0x000fe20008400000 */
[----:B------:R-:W-:Y:S01]  /*10190*/  SHF.R.U32.HI R2, RZ, UR8, R3 ;  /* 0x00000008ff027c19 */ /* 0x000fe20008011603 */
[----:B------:R-:W-:Y:S02]  /*101a0*/  ULDC UR8, c[0x0][0x658] ;  /* 0x0001960000087ab9 */ /* 0x000fe40000000800 */
[----:B------:R1:W4:Y:S01]  /*101b0*/  F2I.U32.TRUNC.NTZ R15, R5 ;  /* 0x00000005000f7305 */ /* 0x000322000020f000 */
[--C-:B------:R-:W-:Y:S02]  /*101c0*/  SHF.R.U64 R14, R7, UR10, R2.reuse ;  /* 0x0000000a070e7c19 */ /* 0x100fe40008001202 */
[----:B------:R-:W-:Y:S01]  /*101d0*/  SHF.R.U32.HI R3, RZ, UR10, R2 ;  /* 0x0000000aff037c19 */ /* 0x000fe20008011602 */
[----:B---3--:R-:W-:-:S03]  /*101e0*/  IMAD.MOV R2, RZ, RZ, -R4 ;  /* 0x000000ffff027224 */ /* 0x008fc600078e0a04 */
[----:B------:R-:W-:Y:S01]  /*101f0*/  SHF.R.U64 R12, R14, UR8, R3 ;  /* 0x000000080e0c7c19 */ /* 0x000fe20008001203 */
[----:B--2---:R-:W-:Y:S01]  /*10200*/  IMAD R17, R16, R2, R11 ;  /* 0x0000000210117224 */ /* 0x004fe200078e020b */
[----:B------:R-:W-:-:S03]  /*10210*/  SHF.R.U32.HI R4, RZ, UR8, R3 ;  /* 0x00000008ff047c19 */ /* 0x000fc60008011603 */
[----:B------:R-:W-:Y:S02]  /*10220*/  IMAD.MOV.U32 R2, RZ, RZ, R12 ;  /* 0x000000ffff027224 */ /* 0x000fe400078e000c */
[----:B------:R-:W-:Y:S01]  /*10230*/  IMAD.MOV.U32 R3, RZ, RZ, R4 ;  /* 0x000000ffff037224 */ /* 0x000fe200078e0004 */
[----:B-1--4-:R-:W-:Y:S06]  /*10240*/  @!P0 BRA `(.L_x_314) ;  /* 0x0000000000288947 */ /* 0x012fec0003800000 */
[----:B------:R-:W-:Y:S02]  /*10250*/  ULDC UR8, c[0x0][0x64c] ;  /* 0x0001930000087ab9 */ /* 0x000fe40000000800 */
[----:B------:R-:W-:-:S05]  /*10260*/  IADD3 R3, P0, R12, UR8, RZ ;  /* 0x000000080c037c10 */ /* 0x000fca000ff1e0ff */
[----:B------:R-:W-:-:S04]  /*10270*/  IMAD.X R11, RZ, RZ, R4, P0 ;  /* 0x000000ffff0b7224 */ /* 0x000fc800000e0604 */
[----:B------:R-:W-:-:S04]  /*10280*/  IMAD.WIDE.U32 R4, R11, UR16, RZ ;  /* 0x000000100b047c25 */ /* 0x000fc8000f8e00ff */
[----:B------:R-:W-:-:S04]  /*10290*/  IMAD.WIDE.U32 R4, P0, R3, UR17, R4 ;  /* 0x0000001103047c25 */ /* 0x000fc8000f800004 */
[----:B------:R-:W-:-:S04]  /*102a0*/  IMAD.WIDE.U32 R2, R3, UR16, RZ ;  /* 0x0000001003027c25 */ /* 0x000fc8000f8e00ff */
[----:B------:R-:W-:Y:S01]  /*102b0*/  IMAD.MOV.U32 R2, RZ, RZ, R5 ;  /* 0x000000ffff027224 */ /* 0x000fe200078e0005 */
[----:B------:R-:W-:Y:S01]  /*102c0*/  IADD3 RZ, P1, R3, R4, RZ ;  /* 0x0000000403ff7210 */ /* 0x000fe20007f3e0ff */
[----:B------:R-:W-:-:S04]  /*102d0*/  IMAD.X R3, RZ, RZ, RZ, P0 ;  /* 0x000000ffff037224 */ /* 0x000fc800000e06ff */
[----:B------:R-:W-:-:S08]  /*102e0*/  IMAD.WIDE.U32.X R2, R11, UR17, R2, P1 ;  /* 0x000000110b027c25 */ /* 0x000fd000088e0402 */
.L_x_314:
[----:B------:R-:W-:Y:S01]  /*102f0*/  ULDC UR8, c[0x0][0x648] ;  /* 0x0001920000087ab9 */ /* 0x000fe20000000800 */
[----:B------:R-:W-:Y:S01]  /*10300*/  IMAD.MOV R15, RZ, RZ, -R15 ;  /* 0x000000ffff0f7224 */ /* 0x000fe200078e0a0f */
[----:B------:R-:W-:Y:S01]  /*10310*/  SHF.R.U64 R3, R2, UR8, R3 ;  /* 0x0000000802037c19 */ /* 0x000fe20008001203 */
[----:B------:R-:W-:Y:S01]  /*10320*/  ULDC UR8, c[0x0][0x638] ;  /* 0x00018e0000087ab9 */ /* 0x000fe20000000800 */
[----:B------:R-:W-:Y:S01]  /*10330*/  LOP3.LUT R2, R14, UR14, RZ, 0xc0, !PT ;  /* 0x0000000e0e027c12 */ /* 0x000fe2000f8ec0ff */
[----:B0-----:R-:W-:Y:S01]  /*10340*/  @P4 IMAD R17, R13, R15, R10 ;  /* 0x0000000f0d114224 */ /* 0x001fe200078e020a */
[----:B------:R-:W-:Y:S01]  /*10350*/  LOP3.LUT R7, R7, UR4, RZ, 0xc0, !PT ;  /* 0x0000000407077c12 */ /* 0x000fe2000f8ec0ff */
[----:B------:R-:W-:Y:S01]  /*10360*/  IMAD.MOV R5, RZ, RZ, -R3 ;  /* 0x000000ffff057224 */ /* 0x000fe200078e0a03 */
[----:B------:R-:W-:Y:S01]  /*10370*/  ULDC UR9, c[0x0][0x610] ;  /* 0x0001840000097ab9 */ /* 0x000fe20000000800 */
[----:B------:R-:W-:Y:S02]  /*10380*/  IMAD R2, R3, UR5, R2 ;  /* 0x0000000503027c24 */ /* 0x000fe4000f8e0202 */
[----:B------:R-:W-:Y:S01]  /*10390*/  IMAD R12, R5, UR8, R12 ;  /* 0x00000008050c7c24 */ /* 0x000fe2000f8e020c */
[----:B------:R-:W-:Y:S01]  /*103a0*/  ULDC UR8, c[0x0][0x600] ;  /* 0x0001800000087ab9 */ /* 0x000fe20000000800 */
[----:B------:R-:W-:-:S02]  /*103b0*/  IMAD R5, R2, UR9, R17 ;  /* 0x0000000902057c24 */ /* 0x000fc4000f8e0211 */
[----:B------:R-:W-:Y:S02]  /*103c0*/  IMAD R12, R12, UR8, R7 ;  /* 0x000000080c0c7c24 */ /* 0x000fe4000f8e0207 */
[----:B------:R-:W-:-:S03]  /*103d0*/  IMAD.MOV.U32 R2, RZ, RZ, 0x1 ;  /* 0x00000001ff027424 */ /* 0x000fc600078e00ff */
[----:B------:R-:W-:Y:S02]  /*103e0*/  SEL R7, R12, R5, !P4 ;  /* 0x000000050c077207 */ /* 0x000fe40006000000 */
[----:B------:R-:W-:-:S07]  /*103f0*/  SEL R5, R5, R12, !P4 ;  /* 0x0000000c05057207 */ /* 0x000fce0006000000 */
.L_x_312:
[----:B------:R-:W-:Y:S05]  /*10400*/  BSYNC B1 ;  /* 0x0000000000017941 */ /* 0x000fea0003800000 */
.L_x_311:
[----:B------:R-:W-:-:S13]  /*10410*/  LOP3.LUT P0, RZ, R2, 0xff, RZ, 0xc0, !PT ;  /* 0x000000ff02ff7812 */ /* 0x000fda000780c0ff */
[----:B------:R-:W-:Y:S05]  /*10420*/  @P0 BRA `(.L_x_315) ;  /* 0xfffffff400180947 */ /* 0x000fea000383ffff */
[----:B------:R-:W-:Y:S05]  /*10430*/  BSYNC B0 ;  /* 0x0000000000007941 */ /* 0x000fea0003800000 */
.L_x_304:
[----:B------:R-:W-:-:S03]  /*10440*/  UMOV UR8, 0xffffffff ;  /* 0xffffffff00087882 */ /* 0x000fc60000000000 */
[----:B------:R-:W-:Y:S05]  /*10450*/  BRA.DIV UR8, `(.L_x_316) ;  /* 0x0000000608dc7947 */ /* 0x000fea000b800000 */
[----:B------:R-:W-:-:S13]  /*10460*/  ELECT P0, URZ, PT ;  /* 0x00000000003f782f */ /* 0x000fda0003800000 */
.L_x_335:
[----:B------:R-:W-:Y:S04]  /*10470*/  BSSY B0, `(.L_x_317) ;  /* 0x0000059000007945 */ /* 0x000fe80003800000 */
[----:B------:R-:W-:Y:S05]  /*10480*/  @!P0 BRA `(.L_x_318) ;  /* 0x00000004005c8947 */ /* 0x000fea0003800000 */
[----:B------:R-:W-:-:S04]  /*10490*/  ULOP3.LUT UR8, UR13, 0x2, URZ, 0xfc, !UPT ;  /* 0x000000020d087892 */ /* 0x000fc8000f8efc3f */
[----:B------:R-:W-:-:S06]  /*104a0*/  UISETP.NE.AND UP0, UPT, UR8, 0x3, UPT ;  /* 0x000000030800788c */ /* 0x000fcc000bf05270 */
[----:B------:R-:W-:-:S13]  /*104b0*/  PLOP3.LUT P0, PT, PT, PT, UP0, 0x80, 0x0 ;  /* 0x000000000000781c */ /* 0x000fda0003f0f008 */
[----:B------:R-:W-:Y:S05]  /*104c0*/  @!P0 BRA `(.L_x_319) ;  /* 0x0000000000048947 */ /* 0x000fea0003800000 */
[----:B------:R-:W-:Y:S01]  /*104d0*/  BPT.TRAP 0x1 ;  /* 0x000000040000795c */ /* 0x000fe20000300000 */
.L_x_319:
[----:B------:R-:W0:Y:S01]  /*104e0*/  S2R R3, SR_CgaCtaId ;  /* 0x0000000000037919 */ /* 0x000e220000008800 */
[----:B------:R-:W-:-:S04]  /*104f0*/  MOV R2, 0x400 ;  /* 0x0000040000027802 */ /* 0x000fc80000000f00 */
[----:B0-----:R-:W-:Y:S02]  /*10500*/  LEA R3, R3, R2, 0x18 ;  /* 0x0000000203037211 */ /* 0x001fe400078ec0ff */
[----:B------:R-:W-:-:S03]  /*10510*/  SHF.L.U32 R2, R0, 0x1f, RZ ;  /* 0x0000001f00027819 */ /* 0x000fc600000006ff */
[----:B------:R-:W-:-:S04]  /*10520*/  VIADD R3, R3, 0x48 ;  /* 0x0000004803037836 */ /* 0x000fc80000000000 */
[C---:B------:R-:W-:Y:S02]  /*10530*/  IMAD R7, R8.reuse, 0x8, R3 ;  /* 0x0000000808077824 */ /* 0x040fe400078e0203 */
[----:B------:R-:W-:Y:S02]  /*10540*/  VIADD R8, R8, 0x1 ;  /* 0x0000000108087836 */ /* 0x000fe40000000000 */
[----:B------:R-:W0:Y:S03]  /*10550*/  SYNCS.PHASECHK.TRANS64.TRYWAIT P0, [R7+URZ], R2 ;  /* 0x00000002070075a7 */ /* 0x000e26000800017f */
[----:B------:R-:W-:-:S04]  /*10560*/  ISETP.NE.AND P1, PT, R8, 0x9, PT ;  /* 0x000000090800780c */ /* 0x000fc80003f25270 */
[----:B------:R-:W-:Y:S02]  /*10570*/  SEL R5, RZ, 0x1, P1 ;  /* 0x00000001ff057807 */ /* 0x000fe40000800000 */
[----:B------:R-:W-:Y:S02]  /*10580*/  SEL R8, R8, RZ, P1 ;  /* 0x000000ff08087207 */ /* 0x000fe40000800000 */
[----:B------:R-:W-:-:S03]  /*10590*/  LOP3.LUT R5, R0, R5, RZ, 0x3c, !PT ;  /* 0x0000000500057212 */ /* 0x000fc600078e3cff */
[----:B------:R-:W-:Y:S01]  /*105a0*/  IMAD R9, R8, 0x8, R3 ;  /* 0x0000000808097824 */ /* 0x000fe200078e0203 */
[----:B------:R-:W-:Y:S01]  /*105b0*/  SHF.L.U32 R4, R5, 0x1f, RZ ;  /* 0x0000001f05047819 */ /* 0x000fe200000006ff */
[----:B0-----:R-:W-:Y:S06]  /*105c0*/  @!P0 BRA `(.L_x_320) ;  /* 0x0000000400a08947 */ /* 0x001fec0003800000 */
.L_x_336:
[----:B------:R-:W1:Y:S01]  /*105d0*/  SYNCS.PHASECHK.TRANS64.TRYWAIT P0, [R9+URZ], R4 ;  /* 0x00000004090075a7 */ /* 0x000e62000800017f */
[----:B------:R-:W-:-:S05]  /*105e0*/  VIADD R0, R8, 0x1 ;  /* 0x0000000108007836 */ /* 0x000fca0000000000 */
[----:B------:R-:W-:-:S04]  /*105f0*/  ISETP.NE.AND P1, PT, R0, 0x9, PT ;  /* 0x000000090000780c */ /* 0x000fc80003f25270 */
[----:B0-----:R-:W-:Y:S02]  /*10600*/  SEL R2, RZ, 0x1, P1 ;  /* 0x00000001ff027807 */ /* 0x001fe40000800000 */
[----:B------:R-:W-:Y:S02]  /*10610*/  SEL R0, R0, RZ, P1 ;  /* 0x000000ff00007207 */ /* 0x000fe40000800000 */
[----:B------:R-:W-:-:S03]  /*10620*/  LOP3.LUT R7, R5, R2, RZ, 0x3c, !PT ;  /* 0x0000000205077212 */ /* 0x000fc600078e3cff */
[----:B------:R-:W-:Y:S01]  /*10630*/  IMAD R6, R0, 0x8, R3 ;  /* 0x0000000800067824 */ /* 0x000fe200078e0203 */
[----:B------:R-:W-:Y:S01]  /*10640*/  SHF.L.U32 R5, R7, 0x1f, RZ ;  /* 0x0000001f07057819 */ /* 0x000fe200000006ff */
[----:B-1----:R-:W-:Y:S06]  /*10650*/  @!P0 BRA `(.L_x_321) ;  /* 0x0000000400908947 */ /* 0x002fec0003800000 */
.L_x_337:
[----:B------:R-:W1:Y:S01]  /*10660*/  SYNCS.PHASECHK.TRANS64.TRYWAIT P0, [R6+URZ], R5 ;  /* 0x00000005060075a7 */ /* 0x000e62000800017f */
[----:B------:R-:W-:-:S05]  /*10670*/  VIADD R0, R0, 0x1 ;  /* 0x0000000100007836 */ /* 0x000fca0000000000 */
[----:B------:R-:W-:-:S04]  /*10680*/  ISETP.NE.AND P1, PT, R0, 0x9, PT ;  /* 0x000000090000780c */ /* 0x000fc80003f25270 */
[----:B------:R-:W-:Y:S02]  /*10690*/  SEL R2, RZ, 0x1, P1 ;  /* 0x00000001ff027807 */ /* 0x000fe40000800000 */
[----:B------:R-:W-:Y:S02]  /*106a0*/  SEL R0, R0, RZ, P1 ;  /* 0x000000ff00007207 */ /* 0x000fe40000800000 */
[----:B------:R-:W-:-:S03]  /*106b0*/  LOP3.LUT R7, R7, R2, RZ, 0x3c, !PT ;  /* 0x0000000207077212 */ /* 0x000fc600078e3cff */
[----:B0-----:R-:W-:Y:S01]  /*106c0*/  IMAD R9, R0, 0x8, R3 ;  /* 0x0000000800097824 */ /* 0x001fe200078e0203 */
[----:B------:R-:W-:Y:S01]  /*106d0*/  SHF.L.U32 R4, R7, 0x1f, RZ ;  /* 0x0000001f07047819 */ /* 0x000fe200000006ff */
[----:B-1----:R-:W-:Y:S06]  /*106e0*/  @!P0 BRA `(.L_x_322) ;  /* 0x0000000400808947 */ /* 0x002fec0003800000 */
.L_x_338:
        /* <DEDUP_REMOVED lines=9> */
.L_x_339:
        /* <DEDUP_REMOVED lines=9> */
.L_x_340:
        /* <DEDUP_REMOVED lines=9> */
.L_x_341:
        /* <DEDUP_REMOVED lines=9> */
.L_x_342:
[----:B------:R-:W1:Y:S01]  /*10930*/  SYNCS.PHASECHK.TRANS64.TRYWAIT P0, [R9+URZ], R4 ;  /* 0x00000004090075a7 */ /* 0x000e62000800017f */
[----:B------:R-:W-:-:S05]  /*10940*/  VIADD R0, R0, 0x1 ;  /* 0x0000000100007836 */ /* 0x000fca0000000000 */
[----:B------:R-:W-:-:S04]  /*10950*/  ISETP.NE.AND P1, PT, R0, 0x9, PT ;  /* 0x000000090000780c */ /* 0x000fc80003f25270 */
[----:B------:R-:W-:Y:S02]  /*10960*/  SEL R2, RZ, 0x1, P1 ;  /* 0x00000001ff027807 */ /* 0x000fe40000800000 */
[----:B------:R-:W-:Y:S02]  /*10970*/  SEL R0, R0, RZ, P1 ;  /* 0x000000ff00007207 */ /* 0x000fe40000800000 */
[----:B------:R-:W-:Y:S01]  /*10980*/  LOP3.LUT R2, R7, R2, RZ, 0x3c, !PT ;  /* 0x0000000207027212 */ /* 0x000fe200078e3cff */
[----:B-1----:R-:W-:Y:S06]  /*10990*/  @!P0 BRA `(.L_x_327) ;  /* 0x0000000400388947 */ /* 0x002fec0003800000 */
.L_x_343:
[----:B------:R-:W-:Y:S01]  /*109a0*/  IMAD R3, R0, 0x8, R3 ;  /* 0x0000000800037824 */ /* 0x000fe200078e0203 */
[----:B------:R-:W-:-:S07]  /*109b0*/  SHF.L.U32 R0, R2, 0x1f, RZ ;  /* 0x0000001f02007819 */ /* 0x000fce00000006ff */
.L_x_328:
[----:B--2---:R2:W3:Y:S02]  /*109c0*/  SYNCS.PHASECHK.TRANS64.TRYWAIT P0, [R3+URZ], R0 ;  /* 0x00000000030075a7 */ /* 0x0044e4000800017f */
[----:B---3--:R-:W-:Y:S05]  /*109d0*/  @!P0 NANOSLEEP.SYNCS 0x989680 ;  /* 0x009896800000895d */ /* 0x008fea0003900000 */
[----:B------:R-:W3:Y:S02]  /*109e0*/  @!P0 SYNCS.PHASECHK.TRANS64 P0, [R3+URZ], R0 ;  /* 0x00000000030085a7 */ /* 0x000ee4000800007f */
[----:B---3--:R-:W-:Y:S05]  /*109f0*/  @!P0 BRA `(.L_x_328) ;  /* 0xfffffffc00f08947 */ /* 0x008fea000383ffff */
.L_x_318:
[----:B------:R-:W-:Y:S05]  /*10a00*/  BSYNC B0 ;  /* 0x0000000000007941 */ /* 0x000fea0003800000 */
.L_x_317:
[----:B------:R-:W-:Y:S05]  /*10a10*/  EXIT ;  /* 0x000000000000794d */ /* 0x000fea0003800000 */
.L_x_22:
[----:B-1----:R-:W-:-:S04]  /*10a20*/  IMAD.U32 R3, RZ, RZ, UR6 ;  /* 0x00000006ff037e24 */ /* 0x002fc8000f8e00ff */
[----:B------:R1:W2:Y:S03]  /*10a30*/  SYNCS.PHASECHK.TRANS64.TRYWAIT P0, [R3+URZ], R0 ;  /* 0x00000000030075a7 */ /* 0x0002a6000800017f */
[----:B--2---:R-:W-:Y:S05]  /*10a40*/  @!P0 NANOSLEEP.SYNCS 0x989680 ;  /* 0x009896800000895d */ /* 0x004fea0003900000 */
[----:B------:R-:W2:Y:S02]  /*10a50*/  @!P0 SYNCS.PHASECHK.TRANS64 P0, [R3+URZ], R0 ;  /* 0x00000000030085a7 */ /* 0x000ea4000800007f */
[----:B--2---:R-:W-:Y:S05]  /*10a60*/  @!P0 BRA `(.L_x_22) ;  /* 0xfffffffc00ec8947 */ /* 0x004fea000383ffff */
[----:B------:R-:W-:Y:S05]  /*10a70*/  BRA `(.L_x_21) ;  /* 0xffffff1400287947 */ /* 0x000fea000383ffff */
.L_x_28:
[----:B-----5:R1:W-:Y:S02]  /*10a80*/  STL [R1+0x90], R0 ;  /* 0x0000900001007387 */ /* 0x0203e40000100800 */
[----:B-1----:R-:W-:-:S04]  /*10a90*/  IMAD.U32 R0, RZ, RZ, UR16 ;  /* 0x00000010ff007e24 */ /* 0x002fc8000f8e00ff */
[----:B------:R1:W2:Y:S03]  /*10aa0*/  SYNCS.PHASECHK.TRANS64.TRYWAIT P0, [R0+URZ], R229 ;  /* 0x000000e5000075a7 */ /* 0x0002a6000800017f */
[----:B--2---:R-:W-:Y:S05]  /*10ab0*/  @!P0 NANOSLEEP.SYNCS 0x989680 ;  /* 0x009896800000895d */ /* 0x004fea0003900000 */
[----:B------:R1:W2:Y:S02]  /*10ac0*/  @!P0 SYNCS.PHASECHK.TRANS64 P0, [R0+URZ], R229 ;  /* 0x000000e5000085a7 */ /* 0x0002a4000800007f */
[----:B-1----:R1:W5:Y:S02]  /*10ad0*/  LDL.LU R0, [R1+0x90] ;  /* 0x0000900001007983 */ /* 0x0023640000300800 */
[----:B-12---:R-:W-:Y:S05]  /*10ae0*/  @!P0 BRA `(.L_x_28) ;  /* 0xfffffffc00e48947 */ /* 0x006fea000383ffff */
[----:B------:R-:W-:Y:S05]  /*10af0*/  BRA `(.L_x_27) ;  /* 0xffffff2400bc7947 */ /* 0x000fea000383ffff */
.L_x_305:
[----:B------:R-:W-:Y:S01]  /*10b00*/  BSSY B1, `(.L_x_329) ;  /* 0x0000006000017945 */ /* 0x000fe20003800000 */
[----:B------:R-:W-:-:S07]  /*10b10*/  IMAD.MOV.U32 R2, RZ, RZ, -0x1 ;  /* 0xffffffffff027424 */ /* 0x000fce00078e00ff */
[----:B------:R-:W-:Y:S05]  /*10b20*/  WARPSYNC.COLLECTIVE R2, `(.L_x_330) ;  /* 0x00000000020c7348 */ /* 0x000fea0003c00000 */
[----:B------:R-:W-:Y:S02]  /*10b30*/  ELECT P0, UR62, PT ;  /* 0x00000000003e782f */ /* 0x000fe40003800000 */
[----:B------:R-:W-:Y:S01]  /*10b40*/  MOV R2, UR62 ;  /* 0x0000003e00027c02 */ /* 0x000fe20008000f00 */
[----:B------:R-:W-:Y:S10]  /*10b50*/  ENDCOLLECTIVE ;  /* 0x000000000000791b */ /* 0x000ff40003800000 */
.L_x_330:
[----:B------:R-:W-:Y:S05]  /*10b60*/  BSYNC B1 ;  /* 0x0000000000017941 */ /* 0x000fea0003800000 */
.L_x_329:
[----:B------:R-:W-:Y:S05]  /*10b70*/  BRA `(.L_x_331) ;  /* 0xffffffec00507947 */ /* 0x000fea000383ffff */
.L_x_308:
[----:B0-----:R0:W2:Y:S02]  /*10b80*/  SYNCS.PHASECHK.TRANS64.TRYWAIT P0, [R11+URZ+0x48], R4 ;  /* 0x000048040b0075a7 */ /* 0x0010a4000800017f */
[----:B--2---:R-:W-:Y:S05]  /*10b90*/  @!P0 NANOSLEEP.SYNCS 0x989680 ;  /* 0x009896800000895d */ /* 0x004fea0003900000 */
[----:B------:R-:W2:Y:S02]  /*10ba0*/  @!P0 SYNCS.PHASECHK.TRANS64 P0, [R11+URZ+0x48], R4 ;  /* 0x000048040b0085a7 */ /* 0x000ea4000800007f */
[----:B--2---:R-:W-:Y:S05]  /*10bb0*/  @!P0 BRA `(.L_x_308) ;  /* 0xfffffffc00f08947 */ /* 0x004fea000383ffff */
[----:B------:R-:W-:Y:S05]  /*10bc0*/  BRA `(.L_x_332) ;  /* 0xffffffec00907947 */ /* 0x000fea000383ffff */
.L_x_316:
[----:B------:R-:W-:Y:S01]  /*10bd0*/  BSSY B0, `(.L_x_333) ;  /* 0x0000006000007945 */ /* 0x000fe20003800000 */
[----:B------:R-:W-:-:S07]  /*10be0*/  IMAD.MOV.U32 R2, RZ, RZ, -0x1 ;  /* 0xffffffffff027424 */ /* 0x000fce00078e00ff */
[----:B------:R-:W-:Y:S05]  /*10bf0*/  WARPSYNC.COLLECTIVE R2, `(.L_x_334) ;  /* 0x00000000020c7348 */ /* 0x000fea0003c00000 */
[----:B------:R-:W-:Y:S02]  /*10c00*/  ELECT P0, UR62, PT ;  /* 0x00000000003e782f */ /* 0x000fe40003800000 */
[----:B------:R-:W-:Y:S01]  /*10c10*/  MOV R2, UR62 ;  /* 0x0000003e00027c02 */ /* 0x000fe20008000f00 */
[----:B------:R-:W-:Y:S10]  /*10c20*/  ENDCOLLECTIVE ;  /* 0x000000000000791b */ /* 0x000ff40003800000 */
.L_x_334:
[----:B------:R-:W-:Y:S05]  /*10c30*/  BSYNC B0 ;  /* 0x0000000000007941 */ /* 0x000fea0003800000 */
.L_x_333:
[----:B------:R-:W-:Y:S05]  /*10c40*/  BRA `(.L_x_335) ;  /* 0xfffffff800087947 */ /* 0x000fea000383ffff */
.L_x_320:
[----:B0-----:R0:W1:Y:S02]  /*10c50*/  SYNCS.PHASECHK.TRANS64.TRYWAIT P0, [R7+URZ], R2 ;  /* 0x00000002070075a7 */ /* 0x001064000800017f */
[----:B-1----:R-:W-:Y:S05]  /*10c60*/  @!P0 NANOSLEEP.SYNCS 0x989680 ;  /* 0x009896800000895d */ /* 0x002fea0003900000 */
[----:B------:R-:W1:Y:S02]  /*10c70*/  @!P0 SYNCS.PHASECHK.TRANS64 P0, [R7+URZ], R2 ;  /* 0x00000002070085a7 */ /* 0x000e64000800007f */
[----:B-1----:R-:W-:Y:S05]  /*10c80*/  @!P0 BRA `(.L_x_320) ;  /* 0xfffffffc00f08947 */ /* 0x002fea000383ffff */
[----:B------:R-:W-:Y:S05]  /*10c90*/  BRA `(.L_x_336) ;  /* 0xfffffff8004c7947 */ /* 0x000fea000383ffff */
.L_x_321:
[----:B0-----:R0:W1:Y:S02]  /*10ca0*/  SYNCS.PHASECHK.TRANS64.TRYWAIT P0, [R9+URZ], R4 ;  /* 0x00000004090075a7 */ /* 0x001064000800017f */
[----:B-1----:R-:W-:Y:S05]  /*10cb0*/  @!P0 NANOSLEEP.SYNCS 0x989680 ;  /* 0x009896800000895d */ /* 0x002fea0003900000 */
[----:B------:R-:W1:Y:S02]  /*10cc0*/  @!P0 SYNCS.PHASECHK.TRANS64 P0, [R9+URZ], R4 ;  /* 0x00000004090085a7 */ /* 0x000e64000800007f */
[----:B-1----:R-:W-:Y:S05]  /*10cd0*/  @!P0 BRA `(.L_x_321) ;  /* 0xfffffffc00f08947 */ /* 0x002fea000383ffff */
[----:B------:R-:W-:Y:S05]  /*10ce0*/  BRA `(.L_x_337) ;  /* 0xfffffff8005c7947 */ /* 0x000fea000383ffff */
.L_x_322:
[----:B0-----:R0:W1:Y:S02]  /*10cf0*/  SYNCS.PHASECHK.TRANS64.TRYWAIT P0, [R6+URZ], R5 ;  /* 0x00000005060075a7 */ /* 0x001064000800017f */
[----:B-1----:R-:W-:Y:S05]  /*10d00*/  @!P0 NANOSLEEP.SYNCS 0x989680 ;  /* 0x009896800000895d */ /* 0x002fea0003900000 */
[----:B------:R-:W1:Y:S02]  /*10d10*/  @!P0 SYNCS.PHASECHK.TRANS64 P0, [R6+URZ], R5 ;  /* 0x00000005060085a7 */ /* 0x000e64000800007f */
[----:B-1----:R-:W-:Y:S05]  /*10d20*/  @!P0 BRA `(.L_x_322) ;  /* 0xfffffffc00f08947 */ /* 0x002fea000383ffff */
[----:B------:R-:W-:Y:S05]  /*10d30*/  BRA `(.L_x_338) ;  /* 0xfffffff8006c7947 */ /* 0x000fea000383ffff */
.L_x_323:
[----:B0-----:R0:W1:Y:S02]  /*10d40*/  SYNCS.PHASECHK.TRANS64.TRYWAIT P0, [R9+URZ], R4 ;  /* 0x00000004090075a7 */ /* 0x001064000800017f */
[----:B-1----:R-:W-:Y:S05]  /*10d50*/  @!P0 NANOSLEEP.SYNCS 0x989680 ;  /* 0x009896800000895d */ /* 0x002fea0003900000 */
[----:B------:R-:W1:Y:S02]  /*10d60*/  @!P0 SYNCS.PHASECHK.TRANS64 P0, [R9+URZ], R4 ;  /* 0x00000004090085a7 */ /* 0x000e64000800007f */
[----:B-1----:R-:W-:Y:S05]  /*10d70*/  @!P0 BRA `(.L_x_323) ;  /* 0xfffffffc00f08947 */ /* 0x002fea000383ffff */
[----:B------:R-:W-:Y:S05]  /*10d80*/  BRA `(.L_x_339) ;  /* 0xfffffff8007c7947 */ /* 0x000fea000383ffff */
.L_x_324:
[----:B0-----:R0:W1:Y:S02]  /*10d90*/  SYNCS.PHASECHK.TRANS64.TRYWAIT P0, [R6+URZ], R5 ;  /* 0x00000005060075a7 */ /* 0x001064000800017f */
[----:B-1----:R-:W-:Y:S05]  /*10da0*/  @!P0 NANOSLEEP.SYNCS 0x989680 ;  /* 0x009896800000895d */ /* 0x002fea0003900000 */
[----:B------:R-:W1:Y:S02]  /*10db0*/  @!P0 SYNCS.PHASECHK.TRANS64 P0, [R6+URZ], R5 ;  /* 0x00000005060085a7 */ /* 0x000e64000800007f */
[----:B-1----:R-:W-:Y:S05]  /*10dc0*/  @!P0 BRA `(.L_x_324) ;  /* 0xfffffffc00f08947 */ /* 0x002fea000383ffff */
[----:B------:R-:W-:Y:S05]  /*10dd0*/  BRA `(.L_x_340) ;  /* 0xfffffff8008c7947 */ /* 0x000fea000383ffff */
.L_x_325:
[----:B0-----:R0:W1:Y:S02]  /*10de0*/  SYNCS.PHASECHK.TRANS64.TRYWAIT P0, [R9+URZ], R4 ;  /* 0x00000004090075a7 */ /* 0x001064000800017f */
[----:B-1----:R-:W-:Y:S05]  /*10df0*/  @!P0 NANOSLEEP.SYNCS 0x989680 ;  /* 0x009896800000895d */ /* 0x002fea0003900000 */
[----:B------:R-:W1:Y:S02]  /*10e00*/  @!P0 SYNCS.PHASECHK.TRANS64 P0, [R9+URZ], R4 ;  /* 0x00000004090085a7 */ /* 0x000e64000800007f */
[----:B-1----:R-:W-:Y:S05]  /*10e10*/  @!P0 BRA `(.L_x_325) ;  /* 0xfffffffc00f08947 */ /* 0x002fea000383ffff */
[----:B------:R-:W-:Y:S05]  /*10e20*/  BRA `(.L_x_341) ;  /* 0xfffffff8009c7947 */ /* 0x000fea000383ffff */
.L_x_326:
[----:B0-----:R0:W1:Y:S02]  /*10e30*/  SYNCS.PHASECHK.TRANS64.TRYWAIT P0, [R6+URZ], R5 ;  /* 0x00000005060075a7 */ /* 0x001064000800017f */
[----:B-1----:R-:W-:Y:S05]  /*10e40*/  @!P0 NANOSLEEP.SYNCS 0x989680 ;  /* 0x009896800000895d */ /* 0x002fea0003900000 */
[----:B------:R-:W1:Y:S02]  /*10e50*/  @!P0 SYNCS.PHASECHK.TRANS64 P0, [R6+URZ], R5 ;  /* 0x00000005060085a7 */ /* 0x000e64000800007f */
[----:B-1----:R-:W-:Y:S05]  /*10e60*/  @!P0 BRA `(.L_x_326) ;  /* 0xfffffffc00f08947 */ /* 0x002fea000383ffff */
[----:B------:R-:W-:Y:S05]  /*10e70*/  BRA `(.L_x_342) ;  /* 0xfffffff800ac7947 */ /* 0x000fea000383ffff */
.L_x_327:
[----:B-1----:R1:W2:Y:S02]  /*10e80*/  SYNCS.PHASECHK.TRANS64.TRYWAIT P0, [R9+URZ], R4 ;  /* 0x00000004090075a7 */ /* 0x0022a4000800017f */
[----:B--2---:R-:W-:Y:S05]  /*10e90*/  @!P0 NANOSLEEP.SYNCS 0x989680 ;  /* 0x009896800000895d */ /* 0x004fea0003900000 */
[----:B------:R-:W2:Y:S02]  /*10ea0*/  @!P0 SYNCS.PHASECHK.TRANS64 P0, [R9+URZ], R4 ;  /* 0x00000004090085a7 */ /* 0x000ea4000800007f */
[----:B--2---:R-:W-:Y:S05]  /*10eb0*/  @!P0 BRA `(.L_x_327) ;  /* 0xfffffffc00f08947 */ /* 0x004fea000383ffff */
[----:B------:R-:W-:Y:S05]  /*10ec0*/  BRA `(.L_x_343) ;  /* 0xfffffff800b47947 */ /* 0x000fea000383ffff */
.L_x_344:
[----:B------:R-:W-:-:S00]  /*10ed0*/  BRA `(.L_x_344) ;  /* 0xfffffffc00fc7947 */ /* 0x000fc0000383ffff */
[----:B------:R-:W-:-:S00]  /*10ee0*/  NOP ;  /* 0x0000000000007918 */ /* 0x000fc00000000000 */
        /* <DEDUP_REMOVED lines=9> */
.L_x_345:


//--------------------- .nv.shared._ZN7cutlass13device_kernelINS_4gemm6kernel13GemmUniversalIN4cute5tupleIJiiiiEEENS1_10collective13CollectiveMmaINS1_37MainloopSm90TmaGmmaWarpSpecializedFP8ILi9ENS5_IJNS4_1CILi4EEENSA_ILi2EEENSA_ILi1EEEEEENS1_35KernelTmaWarpSpecializedCooperativeEEENS5_IJNSA_ILi256EEENSA_ILi128EEENSA_ILi64EEEEEENS_12float_e5m2_tENS5_IJlSD_lEEESL_SM_NS4_8TiledMMAINS4_8MMA_AtomIJNS4_4SM904GMMA31MMA_64x128x32_F32E5M2E5M2_SS_TNILNSQ_7ScaleInE1ELSS_1EEEEEENS4_6LayoutINS5_IJSC_SD_SD_EEENS5_IJSD_NSA_ILi0EEESX_EEEEENS5_IJNS4_10UnderscoreES10_S10_EEEEENS4_23SM90_TMA_LOAD_MULTICASTENS4_14ComposedLayoutINS4_7SwizzleILi2ELi4ELi3EEENS4_18smem_ptr_flag_bitsILi8EEENSV_INS5_IJNSA_ILi8EEESJ_EEENS5_IJSJ_SD_EEEEEEEvNS4_8identityES13_S1D_vS1E_EENS_8epilogue10collective6detail29Sm90TmaWarpSpecializedAdapterINS1H_15DefaultEpilogueISL_SM_SM_NS1G_6thread17LinearCombinationISL_Li1EffLNS1L_9ScaleType4KindE0ELNS_15FloatRoundStyleE2ESL_EENS1_15EpilogueDefaultEEEEEvvEEEEvNT_6ParamsE --------------------------
	.section	.nv.shared._ZN7cutlass13device_kernelINS_4gemm6kernel13GemmUniversalIN4cute5tupleIJiiiiEEENS1_10collective13CollectiveMmaINS1_37MainloopSm90TmaGmmaWarpSpecializedFP8ILi9ENS5_IJNS4_1CILi4EEENSA_ILi2EEENSA_ILi1EEEEEENS1_35KernelTmaWarpSpecializedCooperativeEEENS5_IJNSA_ILi256EEENSA_ILi128EEENSA_ILi64EEEEEENS_12float_e5m2_tENS5_IJlSD_lEEESL_SM_NS4_8TiledMMAINS4_8MMA_AtomIJNS4_4SM904GMMA31MMA_64x128x32_F32E5M2E5M2_SS_TNILNSQ_7ScaleInE1ELSS_1EEEEEENS4_6LayoutINS5_IJSC_SD_SD_EEENS5_IJSD_NSA_ILi0EEESX_EEEEENS5_IJNS4_10UnderscoreES10_S10_EEEEENS4_23SM90_TMA_LOAD_MULTICASTENS4_14ComposedLayoutINS4_7SwizzleILi2ELi4ELi3EEENS4_18smem_ptr_flag_bitsILi8EEENSV_INS5_IJNSA_ILi8EEESJ_EEENS5_IJSJ_SD_EEEEEEEvNS4_8identityES13_S1D_vS1E_EENS_8epilogue10collective6detail29Sm90TmaWarpSpecializedAdapterINS1H_15DefaultEpilogueISL_SM_SM_NS1G_6thread17LinearCombinationISL_Li1EffLNS1L_9ScaleType4KindE0ELNS_15FloatRoundStyleE2ESL_EENS1_15EpilogueDefaultEEEEEvvEEEEvNT_6ParamsE,"aw",@nobits
	.sectionflags	@""
	.align	16
	.zero		1024


//--------------------- .nv.shared.reserved.0     --------------------------
	.section	.nv.shared.reserved.0,"aw",@nobits
	.weak		__nv_reservedSMEM_offset_0_alias
	.size		__nv_reservedSMEM_offset_0_alias, 0, 0
	.other		__nv_reservedSMEM_offset_0_alias,@"STO_CUDA_RESERVED_SHARED STV_DEFAULT"
__nv_reservedSMEM_offset_0_alias:
	.zero		0


//--------------------- .nv.global                --------------------------
	.section	.nv.global,"aw",@nobits
.nv.global:
	.type		_ZN40_INTERNAL_08d6da7b_4_k_cu_7cca6a58_220744cute1_E,@object
	.size		_ZN40_INTERNAL_08d6da7b_4_k_cu_7cca6a58_220744cute1_E,(_ZN40_INTERNAL_08d6da7b_4_k_cu_7cca6a58_220744cuda3std3__45__cpo6cbeginE - _ZN40_INTERNAL_08d6da7b_4_k_cu_7cca6a58_220744cute1_E)
_ZN40_INTERNAL_08d6da7b_4_k_cu_7cca6a58_220744cute1_E:
	.zero		1
	.type		_ZN40_INTERNAL_08d6da7b_4_k_cu_7cca6a58_220744cuda3std3__45__cpo6cbeginE,@object
	.size		_ZN40_INTERNAL_08d6da7b_4_k_cu_7cca6a58_220744cuda3std3__45__cpo6cbeginE,(_ZN40_INTERNAL_08d6da7b_4_k_cu_7cca6a58_220744cuda3std3__48in_placeE - _ZN40_INTERNAL_08d6da7b_4_k_cu_7cca6a58_220744cuda3std3__45__cpo6cbeginE)
_ZN40_INTERNAL_08d6da7b_4_k_cu_7cca6a58_220744cuda3std3__45__cpo6cbeginE:
	.zero		1
	.type		_ZN40_INTERNAL_08d6da7b_4_k_cu_7cca6a58_220744cuda3std3__48in_placeE,@object
	.size		_ZN40_INTERNAL_08d6da7b_4_k_cu_7cca6a58_220744cuda3std3__48in_placeE,(_ZN40_INTERNAL_08d6da7b_4_k_cu_7cca6a58_220744cuda3std6ranges3__45__cpo9iter_moveE - _ZN40_INTERNAL_08d6da7b_4_k_cu_7cca6a58_220744cuda3std3__48in_placeE)
_ZN40_INTERNAL_08d6da7b_4_k_cu_7cca6a58_220744cuda3std3__48in_placeE:
	.zero		1
	.type		_ZN40_INTERNAL_08d6da7b_4_k_cu_7cca6a58_220744cuda3std6ranges3__45__cpo9iter_moveE,@object
	.size		_ZN40_INTERNAL_08d6da7b_4_k_cu_7cca6a58_220744cuda3std6ranges3__45__cpo9iter_moveE,(_ZN40_INTERNAL_08d6da7b_4_k_cu_7cca6a58_220744cuda3std3__45__cpo5beginE - _ZN40_INTERNAL_08d6da7b_4_k_cu_7cca6a58_220744cuda3std6ranges3__45__cpo9iter_moveE)
_ZN40_INTERNAL_08d6da7b_4_k_cu_7cca6a58_220744cuda3std6ranges3__45__cpo9iter_moveE:
	.zero		1
	.type		_ZN40_INTERNAL_08d6da7b_4_k_cu_7cca6a58_220744cuda3std3__45__cpo5beginE,@object
	.size		_ZN40_INTERNAL_08d6da7b_4_k_cu_7cca6a58_220744cuda3std3__45__cpo5beginE,(_ZN40_INTERNAL_08d6da7b_4_k_cu_7cca6a58_220744cuda3std3__442_GLOBAL__N__08d6da7b_4_k_cu_7cca6a58_220746ignoreE - _ZN40_INTERNAL_08d6da7b_4_k_cu_7cca6a58_220744cuda3std3__45__cpo5beginE)
_ZN40_INTERNAL_08d6da7b_4_k_cu_7cca6a58_220744cuda3std3__45__cpo5beginE:
	.zero		1
	.type		_ZN40_INTERNAL_08d6da7b_4_k_cu_7cca6a58_220744cuda3std3__442_GLOBAL__N__08d6da7b_4_k_cu_7cca6a58_220746ignoreE,@object
	.size		_ZN40_INTERNAL_08d6da7b_4_k_cu_7cca6a58_220744cuda3std3__442_GLOBAL__N__08d6da7b_4_k_cu_7cca6a58_220746ignoreE,(_ZN40_INTERNAL_08d6da7b_4_k_cu_7cca6a58_220744cute7productE - _ZN40_INTERNAL_08d6da7b_4_k_cu_7cca6a58_220744cuda3std3__442_GLOBAL__N__08d6da7b_4_k_cu_7cca6a58_220746ignoreE)
_ZN40_INTERNAL_08d6da7b_4_k_cu_7cca6a58_220744cuda3std3__442_GLOBAL__N__08d6da7b_4_k_cu_7cca6a58_220746ignoreE:
	.zero		1
	.type		_ZN40_INTERNAL_08d6da7b_4_k_cu_7cca6a58_220744cute7productE,@object
	.size		_ZN40_INTERNAL_08d6da7b_4_k_cu_7cca6a58_220744cute7productE,(_ZN40_INTERNAL_08d6da7b_4_k_cu_7cca6a58_220744cuda3std3__45__cpo3endE - _ZN40_INTERNAL_08d6da7b_4_k_cu_7cca6a58_220744cute7productE)
_ZN40_INTERNAL_08d6da7b_4_k_cu_7cca6a58_220744cute7productE:
	.zero		1
	.type		_ZN40_INTERNAL_08d6da7b_4_k_cu_7cca6a58_220744cuda3std3__45__cpo3endE,@object
	.size		_ZN40_INTERNAL_08d6da7b_4_k_cu_7cca6a58_220744cuda3std3__45__cpo3endE,(_ZN40_INTERNAL_08d6da7b_4_k_cu_7cca6a58_220744cuda3std3__419piecewise_constructE - _ZN40_INTERNAL_08d6da7b_4_k_cu_7cca6a58_220744cuda3std3__45__cpo3endE)
_ZN40_INTERNAL_08d6da7b_4_k_cu_7cca6a58_220744cuda3std3__45__cpo3endE:
	.zero		1
	.type		_ZN40_INTERNAL_08d6da7b_4_k_cu_7cca6a58_220744cuda3std3__419piecewise_constructE,@object
	.size		_ZN40_INTERNAL_08d6da7b_4_k_cu_7cca6a58_220744cuda3std3__419piecewise_constructE,(_ZN40_INTERNAL_08d6da7b_4_k_cu_7cca6a58_220744cuda3std3__45__cpo4cendE - _ZN40_INTERNAL_08d6da7b_4_k_cu_7cca6a58_220744cuda3std3__419piecewise_constructE)
_ZN40_INTERNAL_08d6da7b_4_k_cu_7cca6a58_220744cuda3std3__419piecewise_constructE:
	.zero		1
	.type		_ZN40_INTERNAL_08d6da7b_4_k_cu_7cca6a58_220744cuda3std3__45__cpo4cendE,@object
	.size		_ZN40_INTERNAL_08d6da7b_4_k_cu_7cca6a58_220744cuda3std3__45__cpo4cendE,(_ZN40_INTERNAL_08d6da7b_4_k_cu_7cca6a58_220744cuda3std6ranges3__45__cpo4swapE - _ZN40_INTERNAL_08d6da7b_4_k_cu_7cca6a58_220744cuda3std3__45__cpo4cendE)
_ZN40_INTERNAL_08d6da7b_4_k_cu_7cca6a58_220744cuda3std3__45__cpo4cendE:
	.zero		1
	.type		_ZN40_INTERNAL_08d6da7b_4_k_cu_7cca6a58_220744cuda3std6ranges3__45__cpo4swapE,@object
	.size		_ZN40_INTERNAL_08d6da7b_4_k_cu_7cca6a58_220744cuda3std6ranges3__45__cpo4swapE,(.L_7 - _ZN40_INTERNAL_08d6da7b_4_k_cu_7cca6a58_220744cuda3std6ranges3__45__cpo4swapE)
_ZN40_INTERNAL_08d6da7b_4_k_cu_7cca6a58_220744cuda3std6ranges3__45__cpo4swapE:
	.zero		1
.L_7:


//--------------------- .nv.constant0._ZN7cutlass13device_kernelINS_4gemm6kernel13GemmUniversalIN4cute5tupleIJiiiiEEENS1_10collective13CollectiveMmaINS1_37MainloopSm90TmaGmmaWarpSpecializedFP8ILi9ENS5_IJNS4_1CILi4EEENSA_ILi2EEENSA_ILi1EEEEEENS1_35KernelTmaWarpSpecializedCooperativeEEENS5_IJNSA_ILi256EEENSA_ILi128EEENSA_ILi64EEEEEENS_12float_e5m2_tENS5_IJlSD_lEEESL_SM_NS4_8TiledMMAINS4_8MMA_AtomIJNS4_4SM904GMMA31MMA_64x128x32_F32E5M2E5M2_SS_TNILNSQ_7ScaleInE1ELSS_1EEEEEENS4_6LayoutINS5_IJSC_SD_SD_EEENS5_IJSD_NSA_ILi0EEESX_EEEEENS5_IJNS4_10UnderscoreES10_S10_EEEEENS4_23SM90_TMA_LOAD_MULTICASTENS4_14ComposedLayoutINS4_7SwizzleILi2ELi4ELi3EEENS4_18smem_ptr_flag_bitsILi8EEENSV_INS5_IJNSA_ILi8EEESJ_EEENS5_IJSJ_SD_EEEEEEEvNS4_8identityES13_S1D_vS1E_EENS_8epilogue10collective6detail29Sm90TmaWarpSpecializedAdapterINS1H_15DefaultEpilogueISL_SM_SM_NS1G_6thread17LinearCombinationISL_Li1EffLNS1L_9ScaleType4KindE0ELNS_15FloatRoundStyleE2ESL_EENS1_15EpilogueDefaultEEEEEvvEEEEvNT_6ParamsE --------------------------
	.section	.nv.constant0._ZN7cutlass13device_kernelINS_4gemm6kernel13GemmUniversalIN4cute5tupleIJiiiiEEENS1_10collective13CollectiveMmaINS1_37MainloopSm90TmaGmmaWarpSpecializedFP8ILi9ENS5_IJNS4_1CILi4EEENSA_ILi2EEENSA_ILi1EEEEEENS1_35KernelTmaWarpSpecializedCooperativeEEENS5_IJNSA_ILi256EEENSA_ILi128EEENSA_ILi64EEEEEENS_12float_e5m2_tENS5_IJlSD_lEEESL_SM_NS4_8TiledMMAINS4_8MMA_AtomIJNS4_4SM904GMMA31MMA_64x128x32_F32E5M2E5M2_SS_TNILNSQ_7ScaleInE1ELSS_1EEEEEENS4_6LayoutINS5_IJSC_SD_SD_EEENS5_IJSD_NSA_ILi0EEESX_EEEEENS5_IJNS4_10UnderscoreES10_S10_EEEEENS4_23SM90_TMA_LOAD_MULTICASTENS4_14ComposedLayoutINS4_7SwizzleILi2ELi4ELi3EEENS4_18smem_ptr_flag_bitsILi8EEENSV_INS5_IJNSA_ILi8EEESJ_EEENS5_IJSJ_SD_EEEEEEEvNS4_8identityES13_S1D_vS1E_EENS_8epilogue10collective6detail29Sm90TmaWarpSpecializedAdapterINS1H_15DefaultEpilogueISL_SM_SM_NS1G_6thread17LinearCombinationISL_Li1EffLNS1L_9ScaleType4KindE0ELNS_15FloatRoundStyleE2ESL_EENS1_15EpilogueDefaultEEEEEvvEEEEvNT_6ParamsE,"a",@progbits
	.sectionflags	@""
	.align	4
.nv.constant0._ZN7cutlass13device_kernelINS_4gemm6kernel13GemmUniversalIN4cute5tupleIJiiiiEEENS1_10collective13CollectiveMmaINS1_37MainloopSm90TmaGmmaWarpSpecializedFP8ILi9ENS5_IJNS4_1CILi4EEENSA_ILi2EEENSA_ILi1EEEEEENS1_35KernelTmaWarpSpecializedCooperativeEEENS5_IJNSA_ILi256EEENSA_ILi128EEENSA_ILi64EEEEEENS_12float_e5m2_tENS5_IJlSD_lEEESL_SM_NS4_8TiledMMAINS4_8MMA_AtomIJNS4_4SM904GMMA31MMA_64x128x32_F32E5M2E5M2_SS_TNILNSQ_7ScaleInE1ELSS_1EEEEEENS4_6LayoutINS5_IJSC_SD_SD_EEENS5_IJSD_NSA_ILi0EEESX_EEEEENS5_IJNS4_10UnderscoreES10_S10_EEEEENS4_23SM90_TMA_LOAD_MULTICASTENS4_14ComposedLayoutINS4_7SwizzleILi2ELi4ELi3EEENS4_18smem_ptr_flag_bitsILi8EEENSV_INS5_IJNSA_ILi8EEESJ_EEENS5_IJSJ_SD_EEEEEEEvNS4_8identityES13_S1D_vS1E_EENS_8epilogue10collective6detail29Sm90TmaWarpSpecializedAdapterINS1H_15DefaultEpilogueISL_SM_SM_NS1G_6thread17LinearCombinationISL_Li1EffLNS1L_9ScaleType4KindE0ELNS_15FloatRoundStyleE2ESL_EENS1_15EpilogueDefaultEEEEEvvEEEEvNT_6ParamsE:
	.zero		1664


//--------------------- SYMBOLS --------------------------

	.type		.nv.reservedSmem.offset0,@object
	.size		.nv.reservedSmem.offset0,0x4
